def matmul_kernel(
    a_ptr,
    b_ptr,
    c_ptr,
    M,
    N,
    K,
    stride_am,
    stride_ak,
    stride_bk,
    stride_bn,
    stride_cm,
    stride_cn,
    BLOCK_M: tl.constexpr,
    BLOCK_N: tl.constexpr,
    BLOCK_K: tl.constexpr,
    GROUP_M: tl.constexpr,
):
    pid = tl.program_id(axis=0)
    num_pid_m = tl.cdiv(M, BLOCK_M)
    num_pid_n = tl.cdiv(N, BLOCK_N)
    num_pid_in_group = GROUP_M * num_pid_n
    group_id = pid // num_pid_in_group
    first_pid_m = group_id * GROUP_M
    group_size_m = min(num_pid_m - first_pid_m, GROUP_M)
    pid_m = first_pid_m + ((pid % num_pid_in_group) % group_size_m)
    pid_n = (pid % num_pid_in_group) // group_size_m

    offs_am = (pid_m * BLOCK_M + tl.arange(0, BLOCK_M)) % M
    offs_bn = (pid_n * BLOCK_N + tl.arange(0, BLOCK_N)) % N
    offs_k = tl.arange(0, BLOCK_K)
    a_ptrs = a_ptr + offs_am[:, None] * stride_am + offs_k[None, :] * stride_ak
    b_ptrs = b_ptr + offs_k[:, None] * stride_bk + offs_bn[None, :] * stride_bn

    acc = tl.zeros((BLOCK_M, BLOCK_N), dtype=tl.float32)
    for kk in range(0, tl.cdiv(K, BLOCK_K)):
        a = tl.load(a_ptrs, mask=offs_k[None, :] < K - kk * BLOCK_K, other=0.0)
        b = tl.load(b_ptrs, mask=offs_k[:, None] < K - kk * BLOCK_K, other=0.0)
        acc = tl.dot(a, b, acc)
        a_ptrs += BLOCK_K * stride_ak
        b_ptrs += BLOCK_K * stride_bk

    c = acc.to(c_ptr.dtype.element_ty)
    offs_cm = pid_m * BLOCK_M + tl.arange(0, BLOCK_M)
    offs_cn = pid_n * BLOCK_N + tl.arange(0, BLOCK_N)
    c_ptrs = c_ptr + offs_cm[:, None] * stride_cm + offs_cn[None, :] * stride_cn
    mask = (offs_cm[:, None] < M) & (offs_cn[None, :] < N)
    tl.store(c_ptrs, c, mask=mask)

# config = {"BLOCK_K": 32, "BLOCK_M": 512, "BLOCK_N": 128, "GROUP_M": 8, "arch": "sm_90", "dtype": "bf16", "num_ctas": 1, "num_stages": 3, "num_warps": 8}
# arch = sm_90


// ===== COMPILED SASS (sm_90a) =====

	.target	sm_90a

	.elftype	@"ET_EXEC"


//--------------------- .note.nv.tkinfo           --------------------------
	.section	.note.nv.tkinfo,"",@"SHT_NOTE"
	.sectionflags	@"SHF_NOTE_NV_TKINFO"
	.tkinfo
        /*0018*/ 	.word	0x00000002
        /*0030*/ 	.string	""
        /*0030*/ 	.string	"ptxas"
        /*0030*/ 	.string	"Cuda compilation tools, release 13.0, V13.0.88"
        /*0030*/ 	.string	"Build cuda_13.0.r13.0/compiler.36424714_0"
        /*0030*/ 	.string	"-v  -suppress-debug-info  -lineinfo  -arch sm_90a "



//--------------------- .note.nv.cuinfo           --------------------------
	.section	.note.nv.cuinfo,"",@"SHT_NOTE"
	.sectionflags	@"SHF_NOTE_NV_CUINFO"
        /*0018*/ 	.short	0x0002
        /*001a*/ 	.short	0x005a
        /*001c*/ 	.short	0x0082
	.zero		2


//--------------------- .nv.info                  --------------------------
	.section	.nv.info,"",@"SHT_CUDA_INFO"
	.align	4


	//----- nvinfo : EIATTR_REGCOUNT
	.align		4
        /*0000*/ 	.byte	0x04, 0x2f
        /*0002*/ 	.short	(.L_1 - .L_0)
	.align		4
.L_0:
        /*0004*/ 	.word	index@(matmul_kernel)
        /*0008*/ 	.word	0x000000ff


	//----- nvinfo : EIATTR_FRAME_SIZE
	.align		4
.L_1:
        /*000c*/ 	.byte	0x04, 0x11
        /*000e*/ 	.short	(.L_3 - .L_2)
	.align		4
.L_2:
        /*0010*/ 	.word	index@(matmul_kernel)
        /*0014*/ 	.word	0x00000458


	//----- nvinfo : EIATTR_MIN_STACK_SIZE
	.align		4
.L_3:
        /*0018*/ 	.byte	0x04, 0x12
        /*001a*/ 	.short	(.L_5 - .L_4)
	.align		4
.L_4:
        /*001c*/ 	.word	index@(matmul_kernel)
        /*0020*/ 	.word	0x00000458
.L_5:


//--------------------- .nv.compat                --------------------------
	.section	.nv.compat,"",@"SHT_CUDA_COMPAT_INFO"
	.align	4
        /*0000*/ 	.byte	0x02, 0x09, 0x01, 0x00, 0x02, 0x02, 0x04, 0x00, 0x02, 0x05, 0x05, 0x00, 0x03, 0x07, 0x01, 0x01
        /*0010*/ 	.byte	0x02, 0x03, 0x00, 0x00, 0x02, 0x06, 0x01, 0x00, 0x04, 0x0b, 0x08, 0x00, 0x00, 0x00, 0x00, 0x00
        /*0020*/ 	.byte	0x00, 0x00, 0x00, 0x00


//--------------------- .nv.info.matmul_kernel    --------------------------
	.section	.nv.info.matmul_kernel,"",@"SHT_CUDA_INFO"
	.sectionflags	@""
	.align	4


	//----- nvinfo : EIATTR_CUDA_API_VERSION
	.align		4
        /*0000*/ 	.byte	0x04, 0x37
        /*0002*/ 	.short	(.L_7 - .L_6)
.L_6:
        /*0004*/ 	.word	0x00000082


	//----- nvinfo : EIATTR_KPARAM_INFO
	.align		4
.L_7:
        /*0008*/ 	.byte	0x04, 0x17
        /*000a*/ 	.short	(.L_9 - .L_8)
.L_8:
        /*000c*/ 	.word	0x00000000
        /*0010*/ 	.short	0x000d
        /*0012*/ 	.short	0x0048
        /*0014*/ 	.byte	0x00, 0xf4, 0x21, 0x00


	//----- nvinfo : EIATTR_KPARAM_INFO
	.align		4
.L_9:
        /*0018*/ 	.byte	0x04, 0x17
        /*001a*/ 	.short	(.L_11 - .L_10)
.L_10:
        /*001c*/ 	.word	0x00000000
        /*0020*/ 	.short	0x000c
        /*0022*/ 	.short	0x0040
        /*0024*/ 	.byte	0x00, 0xf4, 0x21, 0x00


	//----- nvinfo : EIATTR_KPARAM_INFO
	.align		4
.L_11:
        /*0028*/ 	.byte	0x04, 0x17
        /*002a*/ 	.short	(.L_13 - .L_12)
.L_12:
        /*002c*/ 	.word	0x00000000
        /*0030*/ 	.short	0x000b
        /*0032*/ 	.short	0x0038
        /*0034*/ 	.byte	0x00, 0xf0, 0x11, 0x00


	//----- nvinfo : EIATTR_KPARAM_INFO
	.align		4
.L_13:
        /*0038*/ 	.byte	0x04, 0x17
        /*003a*/ 	.short	(.L_15 - .L_14)
.L_14:
        /*003c*/ 	.word	0x00000000
        /*0040*/ 	.short	0x000a
        /*0042*/ 	.short	0x0034
        /*0044*/ 	.byte	0x00, 0xf0, 0x11, 0x00


	//----- nvinfo : EIATTR_KPARAM_INFO
	.align		4
.L_15:
        /*0048*/ 	.byte	0x04, 0x17
        /*004a*/ 	.short	(.L_17 - .L_16)
.L_16:
        /*004c*/ 	.word	0x00000000
        /*0050*/ 	.short	0x0009
        /*0052*/ 	.short	0x0030
        /*0054*/ 	.byte	0x00, 0xf0, 0x11, 0x00


	//----- nvinfo : EIATTR_KPARAM_INFO
	.align		4
.L_17:
        /*0058*/ 	.byte	0x04, 0x17
        /*005a*/ 	.short	(.L_19 - .L_18)
.L_18:
        /*005c*/ 	.word	0x00000000
        /*0060*/ 	.short	0x0008
        /*0062*/ 	.short	0x002c
        /*0064*/ 	.byte	0x00, 0xf0, 0x11, 0x00


	//----- nvinfo : EIATTR_KPARAM_INFO
	.align		4
.L_19:
        /*0068*/ 	.byte	0x04, 0x17
        /*006a*/ 	.short	(.L_21 - .L_20)
.L_20:
        /*006c*/ 	.word	0x00000000
        /*0070*/ 	.short	0x0007
        /*0072*/ 	.short	0x0028
        /*0074*/ 	.byte	0x00, 0xf0, 0x11, 0x00


	//----- nvinfo : EIATTR_KPARAM_INFO
	.align		4
.L_21:
        /*0078*/ 	.byte	0x04, 0x17
        /*007a*/ 	.short	(.L_23 - .L_22)
.L_22:
        /*007c*/ 	.word	0x00000000
        /*0080*/ 	.short	0x0006
        /*0082*/ 	.short	0x0024
        /*0084*/ 	.byte	0x00, 0xf0, 0x11, 0x00


	//----- nvinfo : EIATTR_KPARAM_INFO
	.align		4
.L_23:
        /*0088*/ 	.byte	0x04, 0x17
        /*008a*/ 	.short	(.L_25 - .L_24)
.L_24:
        /*008c*/ 	.word	0x00000000
        /*0090*/ 	.short	0x0005
        /*0092*/ 	.short	0x0020
        /*0094*/ 	.byte	0x00, 0xf0, 0x11, 0x00


	//----- nvinfo : EIATTR_KPARAM_INFO
	.align		4
.L_25:
        /*0098*/ 	.byte	0x04, 0x17
        /*009a*/ 	.short	(.L_27 - .L_26)
.L_26:
        /*009c*/ 	.word	0x00000000
        /*00a0*/ 	.short	0x0004
        /*00a2*/ 	.short	0x001c
        /*00a4*/ 	.byte	0x00, 0xf0, 0x11, 0x00


	//----- nvinfo : EIATTR_KPARAM_INFO
	.align		4
.L_27:
        /*00a8*/ 	.byte	0x04, 0x17
        /*00aa*/ 	.short	(.L_29 - .L_28)
.L_28:
        /*00ac*/ 	.word	0x00000000
        /*00b0*/ 	.short	0x0003
        /*00b2*/ 	.short	0x0018
        /*00b4*/ 	.byte	0x00, 0xf0, 0x11, 0x00


	//----- nvinfo : EIATTR_KPARAM_INFO
	.align		4
.L_29:
        /*00b8*/ 	.byte	0x04, 0x17
        /*00ba*/ 	.short	(.L_31 - .L_30)
.L_30:
        /*00bc*/ 	.word	0x00000000
        /*00c0*/ 	.short	0x0002
        /*00c2*/ 	.short	0x0010
        /*00c4*/ 	.byte	0x00, 0xf4, 0x21, 0x00


	//----- nvinfo : EIATTR_KPARAM_INFO
	.align		4
.L_31:
        /*00c8*/ 	.byte	0x04, 0x17
        /*00ca*/ 	.short	(.L_33 - .L_32)
.L_32:
        /*00cc*/ 	.word	0x00000000
        /*00d0*/ 	.short	0x0001
        /*00d2*/ 	.short	0x0008
        /*00d4*/ 	.byte	0x00, 0xf4, 0x21, 0x00


	//----- nvinfo : EIATTR_KPARAM_INFO
	.align		4
.L_33:
        /*00d8*/ 	.byte	0x04, 0x17
        /*00da*/ 	.short	(.L_35 - .L_34)
.L_34:
        /*00dc*/ 	.word	0x00000000
        /*00e0*/ 	.short	0x0000
        /*00e2*/ 	.short	0x0000
        /*00e4*/ 	.byte	0x00, 0xf4, 0x21, 0x00


	//----- nvinfo : EIATTR_SPARSE_MMA_MASK
	.align		4
.L_35:
        /*00e8*/ 	.byte	0x03, 0x50
        /*00ea*/ 	.short	0x0000


	//----- nvinfo : EIATTR_MAXREG_COUNT
	.align		4
        /*00ec*/ 	.byte	0x03, 0x1b
        /*00ee*/ 	.short	0x00ff


	//----- nvinfo : EIATTR_NUM_BARRIERS
	.align		4
        /*00f0*/ 	.byte	0x02, 0x4c
        /*00f2*/ 	.byte	0x01
	.zero		1


	//----- nvinfo : EIATTR_ANNOTATIONS
	.align		4
        /*00f4*/ 	.byte	0x04, 0x55
        /*00f6*/ 	.short	(.L_37 - .L_36)


	//   ....[0]....
.L_36:
        /*00f8*/ 	.word	0x00000001
        /*00fc*/ 	.byte	0xb0, 0x1f, 0x00, 0x00, 0x01, 0x00, 0x00, 0x00, 0x70, 0x20, 0x00, 0x00, 0x01, 0x00, 0x00, 0x00
        /* <DEDUP_REMOVED lines=203> */
        /*0dbc*/ 	.byte	0x50, 0x68, 0x00, 0x00


	//----- nvinfo : EIATTR_MERCURY_ISA_VERSION
	.align		4
.L_37:
        /*0dc0*/ 	.byte	0x03, 0x5f
        /*0dc2*/ 	.short	0x0101


	//----- nvinfo : EIATTR_EXIT_INSTR_OFFSETS
	.align		4
        /*0dc4*/ 	.byte	0x04, 0x1c
        /*0dc6*/ 	.short	(.L_39 - .L_38)


	//   ....[0]....
.L_38:
        /*0dc8*/ 	.word	0x0000e790


	//   ....[1]....
        /*0dcc*/ 	.word	0x0000e7c0


	//----- nvinfo : EIATTR_REQNTID
	.align		4
.L_39:
        /*0dd0*/ 	.byte	0x04, 0x10
        /*0dd2*/ 	.short	(.L_41 - .L_40)
.L_40:
        /*0dd4*/ 	.word	0x00000100
        /*0dd8*/ 	.word	0x00000001
        /*0ddc*/ 	.word	0x00000001


	//----- nvinfo : EIATTR_CBANK_PARAM_SIZE
	.align		4
.L_41:
        /*0de0*/ 	.byte	0x03, 0x19
        /*0de2*/ 	.short	0x0050


	//----- nvinfo : EIATTR_PARAM_CBANK
	.align		4
        /*0de4*/ 	.byte	0x04, 0x0a
        /*0de6*/ 	.short	(.L_43 - .L_42)
	.align		4
.L_42:
        /*0de8*/ 	.word	index@(.nv.constant0.matmul_kernel)
        /*0dec*/ 	.short	0x0210
        /*0dee*/ 	.short	0x0050


	//----- nvinfo : EIATTR_SW_WAR
	.align		4
.L_43:
        /*0df0*/ 	.byte	0x04, 0x36
        /*0df2*/ 	.short	(.L_45 - .L_44)
.L_44:
        /*0df4*/ 	.word	0x00000008
.L_45:


//--------------------- .nv.callgraph             --------------------------
	.section	.nv.callgraph,"",@"SHT_CUDA_CALLGRAPH"
	.align	4
	.sectionentsize	8
	.align		4
        /*0000*/ 	.word	0x00000000
	.align		4
        /*0004*/ 	.word	0xffffffff
	.align		4
        /*0008*/ 	.word	0x00000000
	.align		4
        /*000c*/ 	.word	0xfffffffe
	.align		4
        /*0010*/ 	.word	0x00000000
	.align		4
        /*0014*/ 	.word	0xfffffffd
	.align		4
        /*0018*/ 	.word	0x00000000
	.align		4
        /*001c*/ 	.word	0xfffffffc


//--------------------- .text.matmul_kernel       --------------------------
	.section	.text.matmul_kernel,"ax",@progbits
	.align	128
        .global         matmul_kernel
        .type           matmul_kernel,@function
        .size           matmul_kernel,(.L_x_3 - matmul_kernel)
        .other          matmul_kernel,@"STO_CUDA_ENTRY STV_DEFAULT"
matmul_kernel:
.text.matmul_kernel:
[----:B------:R-:W0:Y:S08]  /*0000*/  LDC R1, c[0x0][0x28] ;  /* 0x00000a00ff017b82 */ /* 0x000e300000000800 */
[----:B------:R-:W1:Y:S01]  /*0010*/  LDC.64 R24, c[0x0][0x228] ;  /* 0x00008a00ff187b82 */ /* 0x000e620000000a00 */
[----:B------:R-:W2:Y:S01]  /*0020*/  S2R R5, SR_CTAID.X ;  /* 0x0000000000057919 */ /* 0x000ea20000002500 */
[----:B------:R-:W-:Y:S01]  /*0030*/  UMOV UR12, 0x400 ;  /* 0x00000400000c7882 */ /* 0x000fe20000000000 */
[----:B------:R-:W-:Y:S01]  /*0040*/  ULDC.64 UR14, c[0x0][0x208] ;  /* 0x00008200000e7ab9 */ /* 0x000fe20000000a00 */
[----:B0-----:R-:W-:Y:S01]  /*0050*/  VIADD R1, R1, 0xfffffba8 ;  /* 0xfffffba801017836 */ /* 0x001fe20000000000 */
[----:B------:R-:W0:Y:S01]  /*0060*/  S2R R88, SR_TID.X ;  /* 0x0000000000587919 */ /* 0x000e220000002100 */
[----:B------:R-:W-:-:S02]  /*0070*/  CS2R R36, SRZ ;  /* 0x0000000000247805 */ /* 0x000fc4000001ff00 */
[----:B------:R-:W-:Y:S01]  /*0080*/  CS2R R38, SRZ ;  /* 0x0000000000267805 */ /* 0x000fe2000001ff00 */
[----:B------:R-:W3:Y:S01]  /*0090*/  S2UR UR4, SR_CgaCtaId ;  /* 0x00000000000479c3 */ /* 0x000ee20000008800 */
[----:B------:R-:W-:Y:S02]  /*00a0*/  CS2R R40, SRZ ;  /* 0x0000000000287805 */ /* 0x000fe4000001ff00 */
[----:B------:R-:W-:Y:S02]  /*00b0*/  CS2R R42, SRZ ;  /* 0x00000000002a7805 */ /* 0x000fe4000001ff00 */
[----:B------:R-:W-:Y:S02]  /*00c0*/  CS2R R144, SRZ ;  /* 0x0000000000907805 */ /* 0x000fe4000001ff00 */
[----:B------:R-:W-:Y:S02]  /*00d0*/  CS2R R146, SRZ ;  /* 0x0000000000927805 */ /* 0x000fe4000001ff00 */
[----:B------:R-:W-:-:S02]  /*00e0*/  CS2R R96, SRZ ;  /* 0x0000000000607805 */ /* 0x000fc4000001ff00 */
[----:B------:R-:W-:Y:S02]  /*00f0*/  CS2R R98, SRZ ;  /* 0x0000000000627805 */ /* 0x000fe4000001ff00 */
        /* <DEDUP_REMOVED lines=8> */
[----:B------:R-:W-:Y:S01]  /*0180*/  CS2R R132, SRZ ;  /* 0x0000000000847805 */ /* 0x000fe2000001ff00 */
[----:B-1----:R-:W-:Y:S01]  /*0190*/  VIADD R0, R25, 0x7f ;  /* 0x0000007f19007836 */ /* 0x002fe20000000000 */
[----:B------:R-:W-:Y:S02]  /*01a0*/  CS2R R134, SRZ ;  /* 0x0000000000867805 */ /* 0x000fe4000001ff00 */
[----:B------:R-:W-:-:S02]  /*01b0*/  CS2R R108, SRZ ;  /* 0x00000000006c7805 */ /* 0x000fc4000001ff00 */
[----:B------:R-:W-:Y:S02]  /*01c0*/  CS2R R110, SRZ ;  /* 0x00000000006e7805 */ /* 0x000fe4000001ff00 */
[----:B------:R-:W-:Y:S02]  /*01d0*/  CS2R R44, SRZ ;  /* 0x00000000002c7805 */ /* 0x000fe4000001ff00 */
[----:B------:R-:W-:Y:S02]  /*01e0*/  SHF.R.S32.HI R3, RZ, 0x1f, R0 ;  /* 0x0000001fff037819 */ /* 0x000fe40000011400 */
[----:B------:R-:W-:Y:S02]  /*01f0*/  CS2R R46, SRZ ;  /* 0x00000000002e7805 */ /* 0x000fe4000001ff00 */
[----:B------:R-:W-:Y:S01]  /*0200*/  CS2R R112, SRZ ;  /* 0x0000000000707805 */ /* 0x000fe2000001ff00 */
[----:B---3--:R-:W-:Y:S01]  /*0210*/  ULEA UR12, UR4, UR12, 0x18 ;  /* 0x0000000c040c7291 */ /* 0x008fe2000f8ec03f */
[----:B------:R-:W-:-:S02]  /*0220*/  LEA.HI R3, R3, R0, RZ, 0x7 ;  /* 0x0000000003037211 */ /* 0x000fc400078f38ff */
[----:B------:R-:W-:Y:S02]  /*0230*/  CS2R R114, SRZ ;  /* 0x0000000000727805 */ /* 0x000fe4000001ff00 */
[----:B--2---:R-:W-:Y:S02]  /*0240*/  IABS R8, R5 ;  /* 0x0000000500087213 */ /* 0x004fe40000000000 */
[----:B------:R-:W-:Y:S02]  /*0250*/  CS2R R48, SRZ ;  /* 0x0000000000307805 */ /* 0x000fe4000001ff00 */
[----:B------:R-:W-:Y:S02]  /*0260*/  SHF.R.S32.HI R3, RZ, 0x7, R3 ;  /* 0x00000007ff037819 */ /* 0x000fe40000011403 */
[----:B------:R-:W-:Y:S02]  /*0270*/  CS2R R50, SRZ ;  /* 0x0000000000327805 */ /* 0x000fe4000001ff00 */
[----:B------:R-:W-:-:S02]  /*0280*/  CS2R R116, SRZ ;  /* 0x0000000000747805 */ /* 0x000fc4000001ff00 */
[----:B------:R-:W-:Y:S02]  /*0290*/  CS2R R118, SRZ ;  /* 0x0000000000767805 */ /* 0x000fe4000001ff00 */
[----:B------:R-:W-:Y:S01]  /*02a0*/  CS2R R52, SRZ ;  /* 0x0000000000347805 */ /* 0x000fe2000001ff00 */
[----:B------:R-:W-:Y:S01]  /*02b0*/  IMAD.SHL.U32 R4, R3, 0x8, RZ ;  /* 0x0000000803047824 */ /* 0x000fe200078e00ff */
[----:B------:R-:W-:Y:S02]  /*02c0*/  CS2R R54, SRZ ;  /* 0x0000000000367805 */ /* 0x000fe4000001ff00 */
[----:B------:R-:W-:Y:S02]  /*02d0*/  CS2R R120, SRZ ;  /* 0x0000000000787805 */ /* 0x000fe4000001ff00 */
[----:B------:R-:W-:Y:S02]  /*02e0*/  CS2R R122, SRZ ;  /* 0x00000000007a7805 */ /* 0x000fe4000001ff00 */
[----:B------:R-:W-:-:S02]  /*02f0*/  CS2R R56, SRZ ;  /* 0x0000000000387805 */ /* 0x000fc4000001ff00 */
[-C--:B------:R-:W-:Y:S02]  /*0300*/  IABS R7, R4.reuse ;  /* 0x0000000400077213 */ /* 0x080fe40000000000 */
[----:B------:R-:W-:Y:S02]  /*0310*/  CS2R R58, SRZ ;  /* 0x00000000003a7805 */ /* 0x000fe4000001ff00 */
[----:B------:R-:W-:Y:S02]  /*0320*/  IABS R10, R4 ;  /* 0x00000004000a7213 */ /* 0x000fe40000000000 */
[----:B------:R-:W-:Y:S01]  /*0330*/  CS2R R124, SRZ ;  /* 0x00000000007c7805 */ /* 0x000fe2000001ff00 */
[----:B------:R-:W1:Y:S01]  /*0340*/  I2F.RP R0, R7 ;  /* 0x0000000700007306 */ /* 0x000e620000209400 */
        /* <DEDUP_REMOVED lines=13> */
[----:B------:R-:W-:Y:S01]  /*0420*/  CS2R R72, SRZ ;  /* 0x0000000000487805 */ /* 0x000fe2000001ff00 */
[----:B-1----:R-:W1:Y:S01]  /*0430*/  MUFU.RCP R0, R0 ;  /* 0x0000000000007308 */ /* 0x002e620000001000 */
        /* <DEDUP_REMOVED lines=11> */
[----:B-1----:R-:W-:Y:S02]  /*04f0*/  VIADD R2, R0, 0xffffffe ;  /* 0x0ffffffe00027836 */ /* 0x002fe40000000000 */
[----:B------:R-:W-:Y:S02]  /*0500*/  IMAD.MOV R0, RZ, RZ, -R10 ;  /* 0x000000ffff007224 */ /* 0x000fe400078e0a0a */
[----:B------:R1:W2:Y:S02]  /*0510*/  F2I.FTZ.U32.TRUNC.NTZ R3, R2 ;  /* 0x0000000200037305 */ /* 0x0002a4000021f000 */
[----:B-1----:R-:W-:-:S02]  /*0520*/  IMAD.MOV.U32 R2, RZ, RZ, RZ ;  /* 0x000000ffff027224 */ /* 0x002fc400078e00ff */
[----:B--2---:R-:W-:-:S04]  /*0530*/  IMAD.MOV R6, RZ, RZ, -R3 ;  /* 0x000000ffff067224 */ /* 0x004fc800078e0a03 */
[----:B------:R-:W-:Y:S02]  /*0540*/  IMAD R9, R6, R7, RZ ;  /* 0x0000000706097224 */ /* 0x000fe400078e02ff */
[----:B------:R-:W-:Y:S02]  /*0550*/  IMAD.MOV.U32 R6, RZ, RZ, R8 ;  /* 0x000000ffff067224 */ /* 0x000fe400078e0008 */
[----:B------:R-:W-:-:S06]  /*0560*/  IMAD.HI.U32 R3, R3, R9, R2 ;  /* 0x0000000903037227 */ /* 0x000fcc00078e0002 */
[----:B------:R-:W-:-:S04]  /*0570*/  IMAD.HI.U32 R3, R3, R6, RZ ;  /* 0x0000000603037227 */ /* 0x000fc800078e00ff */
[----:B------:R-:W-:-:S05]  /*0580*/  IMAD R0, R3, R0, R6 ;  /* 0x0000000003007224 */ /* 0x000fca00078e0206 */
[----:B------:R-:W-:-:S13]  /*0590*/  ISETP.GT.U32.AND P1, PT, R7, R0, PT ;  /* 0x000000000700720c */ /* 0x000fda0003f24070 */
[----:B------:R-:W-:Y:S02]  /*05a0*/  @!P1 IMAD.IADD R0, R0, 0x1, -R7 ;  /* 0x0000000100009824 */ /* 0x000fe400078e0a07 */
[----:B------:R-:W-:Y:S01]  /*05b0*/  @!P1 VIADD R3, R3, 0x1 ;  /* 0x0000000103039836 */ /* 0x000fe20000000000 */
[----:B------:R-:W-:Y:S02]  /*05c0*/  ISETP.NE.AND P1, PT, R4, RZ, PT ;  /* 0x000000ff0400720c */ /* 0x000fe40003f25270 */
[----:B------:R-:W-:Y:S02]  /*05d0*/  ISETP.GE.U32.AND P0, PT, R0, R7, PT ;  /* 0x000000070000720c */ /* 0x000fe40003f06070 */
[----:B------:R-:W-:-:S04]  /*05e0*/  LOP3.LUT R0, R5, R4, RZ, 0x3c, !PT ;  /* 0x0000000405007212 */ /* 0x000fc800078e3cff */
[----:B------:R-:W-:Y:S01]  /*05f0*/  ISETP.GE.AND P2, PT, R0, RZ, PT ;  /* 0x000000ff0000720c */ /* 0x000fe20003f46270 */
[----:B------:R-:W-:-:S06]  /*0600*/  VIADD R0, R24, 0x1ff ;  /* 0x000001ff18007836 */ /* 0x000fcc0000000000 */
[----:B------:R-:W-:-:S04]  /*0610*/  @P0 VIADD R3, R3, 0x1 ;  /* 0x0000000103030836 */ /* 0x000fc80000000000 */
[----:B------:R-:W-:Y:S01]  /*0620*/  IMAD.MOV.U32 R2, RZ, RZ, R3 ;  /* 0x000000ffff027224 */ /* 0x000fe200078e0003 */
[----:B------:R-:W-:-:S03]  /*0630*/  SHF.R.S32.HI R3, RZ, 0x1f, R0 ;  /* 0x0000001fff037819 */ /* 0x000fc60000011400 */
[----:B------:R-:W-:Y:S01]  /*0640*/  @!P2 IMAD.MOV R2, RZ, RZ, -R2 ;  /* 0x000000ffff02a224 */ /* 0x000fe200078e0a02 */
[----:B------:R-:W-:Y:S02]  /*0650*/  @!P1 LOP3.LUT R2, RZ, R4, RZ, 0x33, !PT ;  /* 0x00000004ff029212 */ /* 0x000fe400078e33ff */
[----:B------:R-:W-:-:S03]  /*0660*/  LEA.HI R3, R3, R0, RZ, 0x9 ;  /* 0x0000000003037211 */ /* 0x000fc600078f48ff */
[----:B------:R-:W-:Y:S02]  /*0670*/  IMAD.SHL.U32 R217, R2, 0x8, RZ ;  /* 0x0000000802d97824 */ /* 0x000fe400078e00ff */
[----:B------:R-:W-:-:S03]  /*0680*/  IMAD.MOV R2, RZ, RZ, -R2 ;  /* 0x000000ffff027224 */ /* 0x000fc600078e0a02 */
[----:B------:R-:W-:Y:S01]  /*0690*/  LEA.HI.SX32 R3, R3, -R217, 0x17 ;  /* 0x800000d903037211 */ /* 0x000fe200078fbaff */
[----:B------:R-:W-:-:S03]  /*06a0*/  IMAD R4, R4, R2, R5 ;  /* 0x0000000204047224 */ /* 0x000fc600078e0205 */
[----:B------:R-:W-:Y:S02]  /*06b0*/  VIMNMX R11, R3, 0x8, PT ;  /* 0x00000008030b7848 */ /* 0x000fe40003fe0100 */
[----:B------:R-:W-:Y:S02]  /*06c0*/  IABS R9, R4 ;  /* 0x0000000400097213 */ /* 0x000fe40000000000 */
[----:B------:R-:W-:-:S04]  /*06d0*/  IABS R7, R11 ;  /* 0x0000000b00077213 */ /* 0x000fc80000000000 */
[----:B------:R-:W1:Y:S08]  /*06e0*/  I2F.RP R0, R7 ;  /* 0x0000000700007306 */ /* 0x000e700000209400 */
[----:B-1----:R-:W1:Y:S02]  /*06f0*/  MUFU.RCP R0, R0 ;  /* 0x0000000000007308 */ /* 0x002e640000001000 */
[----:B-1----:R-:W-:-:S06]  /*0700*/  VIADD R3, R0, 0xffffffe ;  /* 0x0ffffffe00037836 */ /* 0x002fcc0000000000 */
[----:B------:R-:W1:Y:S02]  /*0710*/  F2I.FTZ.U32.TRUNC.NTZ R3, R3 ;  /* 0x0000000300037305 */ /* 0x000e64000021f000 */
[----:B-1----:R-:W-:-:S04]  /*0720*/  IMAD.MOV R6, RZ, RZ, -R3 ;  /* 0x000000ffff067224 */ /* 0x002fc800078e0a03 */
[----:B------:R-:W-:Y:S01]  /*0730*/  IMAD.MOV.U32 R2, RZ, RZ, R6 ;  /* 0x000000ffff027224 */ /* 0x000fe200078e0006 */
[----:B------:R-:W-:-:S03]  /*0740*/  IABS R6, R11 ;  /* 0x0000000b00067213 */ /* 0x000fc60000000000 */
[----:B------:R-:W-:Y:S02]  /*0750*/  IMAD R5, R2, R7, RZ ;  /* 0x0000000702057224 */ /* 0x000fe400078e02ff */
[----:B------:R-:W-:Y:S02]  /*0760*/  IMAD.MOV.U32 R2, RZ, RZ, RZ ;  /* 0x000000ffff027224 */ /* 0x000fe400078e00ff */
[----:B------:R-:W-:Y:S02]  /*0770*/  IMAD.MOV R0, RZ, RZ, -R6 ;  /* 0x000000ffff007224 */ /* 0x000fe400078e0a06 */
[----:B------:R-:W-:Y:S01]  /*0780*/  IMAD.HI.U32 R2, R3, R5, R2 ;  /* 0x0000000503027227 */ /* 0x000fe200078e0002 */
[----:B0-----:R-:W-:-:S05]  /*0790*/  LOP3.LUT R3, R88, 0xe0, RZ, 0xc0, !PT ;  /* 0x000000e058037812 */ /* 0x001fca00078ec0ff */
[----:B------:R-:W-:-:S04]  /*07a0*/  IMAD.HI.U32 R2, R2, R9, RZ ;  /* 0x0000000902027227 */ /* 0x000fc800078e00ff */
[----:B------:R-:W-:Y:S01]  /*07b0*/  IMAD R0, R2, R0, R9 ;  /* 0x0000000002007224 */ /* 0x000fe200078e0209 */
[----:B------:R-:W-:-:S04]  /*07c0*/  CS2R R8, SRZ ;  /* 0x0000000000087805 */ /* 0x000fc8000001ff00 */
[----:B------:R-:W-:-:S13]  /*07d0*/  ISETP.GT.U32.AND P1, PT, R7, R0, PT ;  /* 0x000000000700720c */ /* 0x000fda0003f24070 */
[----:B------:R-:W-:Y:S02]  /*07e0*/  @!P1 IMAD.IADD R0, R0, 0x1, -R7 ;  /* 0x0000000100009824 */ /* 0x000fe400078e0a07 */
[----:B------:R-:W-:Y:S01]  /*07f0*/  @!P1 VIADD R2, R2, 0x1 ;  /* 0x0000000102029836 */ /* 0x000fe20000000000 */
[----:B------:R-:W-:Y:S02]  /*0800*/  ISETP.NE.AND P1, PT, R11, RZ, PT ;  /* 0x000000ff0b00720c */ /* 0x000fe40003f25270 */
[----:B------:R-:W-:Y:S02]  /*0810*/  ISETP.GE.U32.AND P0, PT, R0, R7, PT ;  /* 0x000000070000720c */ /* 0x000fe40003f06070 */
[----:B------:R-:W-:Y:S02]  /*0820*/  CS2R R6, SRZ ;  /* 0x0000000000067805 */ /* 0x000fe4000001ff00 */
[----:B------:R-:W-:-:S04]  /*0830*/  LOP3.LUT R0, R4, R11, RZ, 0x3c, !PT ;  /* 0x0000000b04007212 */ /* 0x000fc800078e3cff */
[----:B------:R-:W-:-:S05]  /*0840*/  ISETP.GE.AND P2, PT, R0, RZ, PT ;  /* 0x000000ff0000720c */ /* 0x000fca0003f46270 */
[----:B------:R-:W-:-:S04]  /*0850*/  @P0 VIADD R2, R2, 0x1 ;  /* 0x0000000102020836 */ /* 0x000fc80000000000 */
[----:B------:R-:W-:Y:S02]  /*0860*/  IMAD.MOV.U32 R216, RZ, RZ, R2 ;  /* 0x000000ffffd87224 */ /* 0x000fe400078e0002 */
[----:B------:R-:W0:Y:S02]  /*0870*/  LDC R2, c[0x0][0x230] ;  /* 0x00008c00ff027b82 */ /* 0x000e240000000800 */
[----:B------:R-:W-:Y:S01]  /*0880*/  @!P2 IMAD.MOV R216, RZ, RZ, -R216 ;  /* 0x000000ffffd8a224 */ /* 0x000fe200078e0ad8 */
[----:B------:R-:W-:-:S05]  /*0890*/  @!P1 LOP3.LUT R216, RZ, R11, RZ, 0x33, !PT ;  /* 0x0000000bffd89212 */ /* 0x000fca00078e33ff */
[----:B------:R-:W-:Y:S02]  /*08a0*/  IMAD.MOV R0, RZ, RZ, -R216 ;  /* 0x000000ffff007224 */ /* 0x000fe400078e0ad8 */
[----:B------:R-:W-:Y:S02]  /*08b0*/  IMAD.SHL.U32 R216, R216, 0x80, RZ ;  /* 0x00000080d8d87824 */ /* 0x000fe400078e00ff */
[----:B------:R-:W-:Y:S01]  /*08c0*/  IMAD R0, R11, R0, R4 ;  /* 0x000000000b007224 */ /* 0x000fe200078e0204 */
[----:B------:R-:W-:Y:S02]  /*08d0*/  CS2R R4, SRZ ;  /* 0x0000000000047805 */ /* 0x000fe4000001ff00 */
[----:B------:R-:W-:Y:S01]  /*08e0*/  CS2R R10, SRZ ;  /* 0x00000000000a7805 */ /* 0x000fe2000001ff00 */
[----:B------:R-:W-:Y:S01]  /*08f0*/  IMAD.IADD R217, R217, 0x1, R0 ;  /* 0x00000001d9d97824 */ /* 0x000fe200078e0200 */
[----:B------:R-:W-:-:S05]  /*0900*/  LOP3.LUT R0, R88, 0xff, RZ, 0xc0, !PT ;  /* 0x000000ff58007812 */ /* 0x000fca00078ec0ff */
[----:B------:R-:W-:Y:S02]  /*0910*/  IMAD R217, R217, 0x200, R0 ;  /* 0x00000200d9d97824 */ /* 0x000fe400078e0200 */
[----:B0-----:R-:W-:Y:S02]  /*0920*/  VIADD R2, R2, 0x1f ;  /* 0x0000001f02027836 */ /* 0x001fe40000000000 */
[----:B------:R-:W-:-:S03]  /*0930*/  VIADD R232, R217, 0x100 ;  /* 0x00000100d9e87836 */ /* 0x000fc60000000000 */
[----:B------:R-:W-:-:S13]  /*0940*/  ISETP.GE.AND P0, PT, R2, 0x20, PT ;  /* 0x000000200200780c */ /* 0x000fda0003f06270 */
[----:B------:R-:W-:Y:S05]  /*0950*/  @!P0 BRA `(.L_x_0) ;  /* 0x0000006400c08947 */ /* 0x000fea0003800000 */
[----:B------:R-:W-:Y:S01]  /*0960*/  IABS R10, R24 ;  /* 0x00000018000a7213 */ /* 0x000fe20000000000 */
[----:B------:R-:W-:Y:S01]  /*0970*/  IMAD.MOV.U32 R4, RZ, RZ, RZ ;  /* 0x000000ffff047224 */ /* 0x000fe200078e00ff */
[----:B------:R-:W-:Y:S01]  /*0980*/  IABS R26, R25 ;  /* 0x00000019001a7213 */ /* 0x000fe20000000000 */
[----:B------:R-:W-:Y:S01]  /*0990*/  IMAD.SHL.U32 R0, R0, 0x2, RZ ;  /* 0x0000000200007824 */ /* 0x000fe200078e00ff */
[----:B------:R-:W0:Y:S01]  /*09a0*/  I2F.RP R7, R10 ;  /* 0x0000000a00077306 */ /* 0x000e220000209400 */
[----:B------:R-:W-:Y:S01]  /*09b0*/  IABS R11, R232 ;  /* 0x000000e8000b7213 */ /* 0x000fe20000000000 */
[----:B------:R-:W-:Y:S01]  /*09c0*/  ULDC UR8, c[0x0][0x234] ;  /* 0x00008d0000087ab9 */ /* 0x000fe20000000800 */
[----:B------:R-:W-:Y:S01]  /*09d0*/  IABS R12, R217 ;  /* 0x000000d9000c7213 */ /* 0x000fe20000000000 */
[----:B------:R-:W-:Y:S01]  /*09e0*/  UIADD3 UR4, UR12, 0x8000, URZ ;  /* 0x000080000c047890 */ /* 0x000fe2000fffe03f */
[----:B------:R-:W-:Y:S01]  /*09f0*/  LEA.HI R22, R3, R216, RZ, 0x1b ;  /* 0x000000d803167211 */ /* 0x000fe200078fd8ff */
[----:B------:R-:W-:Y:S01]  /*0a00*/  ULDC UR5, c[0x0][0x230] ;  /* 0x00008c0000057ab9 */ /* 0x000fe20000000800 */
[----:B------:R-:W-:Y:S01]  /*0a10*/  ISETP.GE.AND P2, PT, R232, RZ, PT ;  /* 0x000000ffe800720c */ /* 0x000fe20003f46270 */
[----:B------:R-:W1:Y:S01]  /*0a20*/  I2F.RP R6, R26 ;  /* 0x0000001a00067306 */ /* 0x000e620000209400 */
[----:B------:R-:W-:Y:S01]  /*0a30*/  ISETP.GE.AND P3, PT, R217, RZ, PT ;  /* 0x000000ffd900720c */ /* 0x000fe20003f66270 */
[C---:B------:R-:W-:Y:S01]  /*0a40*/  VIADD R14, R22.reuse, 0x50 ;  /* 0x00000050160e7836 */ /* 0x040fe20000000000 */
[----:B------:R-:W-:Y:S01]  /*0a50*/  IABS R31, R22 ;  /* 0x00000016001f7213 */ /* 0x000fe20000000000 */
[C---:B------:R-:W-:Y:S01]  /*0a60*/  VIADD R18, R22.reuse, 0x48 ;  /* 0x0000004816127836 */ /* 0x040fe20000000000 */
[----:B------:R-:W-:Y:S01]  /*0a70*/  USHF.R.U32.HI UR4, URZ, 0x4, UR4 ;  /* 0x000000043f047899 */ /* 0x000fe20008011604 */
[C---:B------:R-:W-:Y:S01]  /*0a80*/  VIADD R28, R22.reuse, 0x40 ;  /* 0x00000040161c7836 */ /* 0x040fe20000000000 */
[----:B------:R-:W-:Y:S01]  /*0a90*/  IABS R19, R14 ;  /* 0x0000000e00137213 */ /* 0x000fe20000000000 */
[----:B0-----:R-:W0:Y:S01]  /*0aa0*/  MUFU.RCP R7, R7 ;  /* 0x0000000700077308 */ /* 0x001e220000001000 */
[----:B------:R-:W-:Y:S01]  /*0ab0*/  IABS R21, R18 ;  /* 0x0000001200157213 */ /* 0x000fe20000000000 */
[C---:B------:R-:W-:Y:S01]  /*0ac0*/  VIADD R30, R22.reuse, 0x38 ;  /* 0x00000038161e7836 */ /* 0x040fe20000000000 */
[----:B------:R-:W-:Y:S01]  /*0ad0*/  USGXT.U32 UR4, UR4, 0xe ;  /* 0x0000000e0404789a */ /* 0x000fe20008000000 */
[C---:B------:R-:W-:Y:S01]  /*0ae0*/  VIADD R32, R22.reuse, 0x30 ;  /* 0x0000003016207836 */ /* 0x040fe20000000000 */
[----:B------:R-:W-:Y:S01]  /*0af0*/  ULDC.64 UR10, c[0x0][0x210] ;  /* 0x00008400000a7ab9 */ /* 0x000fe20000000a00 */
[C---:B------:R-:W-:Y:S01]  /*0b00*/  VIADD R33, R22.reuse, 0x28 ;  /* 0x0000002816217836 */ /* 0x040fe20000000000 */
[----:B------:R-:W-:Y:S01]  /*0b10*/  CS2R R152, SRZ ;  /* 0x0000000000987805 */ /* 0x000fe2000001ff00 */
[----:B-1----:R-:W1:Y:S01]  /*0b20*/  MUFU.RCP R6, R6 ;  /* 0x0000000600067308 */ /* 0x002e620000001000 */
[----:B------:R-:W-:Y:S01]  /*0b30*/  VIADD R34, R22, 0x20 ;  /* 0x0000002016227836 */ /* 0x000fe20000000000 */
[----:B------:R-:W-:-:S02]  /*0b40*/  CS2R R154, SRZ ;  /* 0x00000000009a7805 */ /* 0x000fc4000001ff00 */
[----:B------:R-:W-:Y:S01]  /*0b50*/  IABS R23, R33 ;  /* 0x0000002100177213 */ /* 0x000fe20000000000 */
[C---:B------:R-:W-:Y:S01]  /*0b60*/  VIADD R35, R22.reuse, 0x18 ;  /* 0x0000001816237836 */ /* 0x040fe20000000000 */
[----:B------:R-:W-:Y:S01]  /*0b70*/  CS2R R156, SRZ ;  /* 0x00000000009c7805 */ /* 0x000fe2000001ff00 */
[C---:B------:R-:W-:Y:S01]  /*0b80*/  VIADD R36, R22.reuse, 0x10 ;  /* 0x0000001016247836 */ /* 0x040fe20000000000 */
[----:B------:R-:W-:Y:S01]  /*0b90*/  CS2R R158, SRZ ;  /* 0x00000000009e7805 */ /* 0x000fe2000001ff00 */
[----:B------:R-:W-:Y:S01]  /*0ba0*/  VIADD R37, R22, 0x8 ;  /* 0x0000000816257836 */ /* 0x000fe20000000000 */
[----:B------:R-:W-:Y:S01]  /*0bb0*/  CS2R R160, SRZ ;  /* 0x0000000000a07805 */ /* 0x000fe2000001ff00 */
[----:B0-----:R-:W-:Y:S01]  /*0bc0*/  VIADD R8, R7, 0xffffffe ;  /* 0x0ffffffe07087836 */ /* 0x001fe20000000000 */
[----:B------:R-:W-:Y:S02]  /*0bd0*/  IABS R27, R36 ;  /* 0x00000024001b7213 */ /* 0x000fe40000000000 */
[----:B------:R-:W-:-:S02]  /*0be0*/  CS2R R162, SRZ ;  /* 0x0000000000a27805 */ /* 0x000fc4000001ff00 */
[----:B------:R-:W-:Y:S01]  /*0bf0*/  IABS R29, R37 ;  /* 0x00000025001d7213 */ /* 0x000fe20000000000 */
[----:B------:R-:W0:Y:S01]  /*0c00*/  F2I.FTZ.U32.TRUNC.NTZ R5, R8 ;  /* 0x0000000800057305 */ /* 0x000e22000021f000 */
[----:B------:R-:W-:Y:S02]  /*0c10*/  CS2R R164, SRZ ;  /* 0x0000000000a47805 */ /* 0x000fe4000001ff00 */
[----:B------:R-:W-:Y:S01]  /*0c20*/  CS2R R166, SRZ ;  /* 0x0000000000a67805 */ /* 0x000fe2000001ff00 */
[----:B-1----:R-:W-:Y:S01]  /*0c30*/  VIADD R7, R6, 0xffffffe ;  /* 0x0ffffffe06077836 */ /* 0x002fe20000000000 */
        /* <DEDUP_REMOVED lines=10> */
[----:B------:R-:W-:Y:S01]  /*0ce0*/  CS2R R188, SRZ ;  /* 0x0000000000bc7805 */ /* 0x000fe2000001ff00 */
[----:B0-----:R-:W-:Y:S01]  /*0cf0*/  IMAD.MOV R9, RZ, RZ, -R5 ;  /* 0x000000ffff097224 */ /* 0x001fe200078e0a05 */
[----:B------:R-:W-:Y:S02]  /*0d00*/  CS2R R190, SRZ ;  /* 0x0000000000be7805 */ /* 0x000fe4000001ff00 */
[----:B------:R-:W-:Y:S02]  /*0d10*/  CS2R R192, SRZ ;  /* 0x0000000000c07805 */ /* 0x000fe4000001ff00 */
[----:B------:R-:W-:Y:S01]  /*0d20*/  CS2R R194, SRZ ;  /* 0x0000000000c27805 */ /* 0x000fe2000001ff00 */
[----:B------:R-:W-:Y:S01]  /*0d30*/  IMAD R9, R9, R10, RZ ;  /* 0x0000000a09097224 */ /* 0x000fe200078e02ff */
[----:B------:R-:W-:-:S02]  /*0d40*/  CS2R R196, SRZ ;  /* 0x0000000000c47805 */ /* 0x000fc4000001ff00 */
[----:B------:R-:W-:Y:S02]  /*0d50*/  CS2R R198, SRZ ;  /* 0x0000000000c67805 */ /* 0x000fe4000001ff00 */
[----:B------:R-:W-:Y:S01]  /*0d60*/  CS2R R200, SRZ ;  /* 0x0000000000c87805 */ /* 0x000fe2000001ff00 */
[----:B------:R-:W-:Y:S01]  /*0d70*/  IMAD.HI.U32 R4, R5, R9, R4 ;  /* 0x0000000905047227 */ /* 0x000fe200078e0004 */
[----:B------:R-:W-:Y:S01]  /*0d80*/  CS2R R202, SRZ ;  /* 0x0000000000ca7805 */ /* 0x000fe2000001ff00 */
[----:B------:R-:W0:Y:S01]  /*0d90*/  F2I.FTZ.U32.TRUNC.NTZ R5, R7 ;  /* 0x0000000700057305 */ /* 0x000e22000021f000 */
[----:B------:R-:W-:Y:S01]  /*0da0*/  CS2R R204, SRZ ;  /* 0x0000000000cc7805 */ /* 0x000fe2000001ff00 */
[----:B------:R-:W-:Y:S01]  /*0db0*/  IMAD.MOV.U32 R9, RZ, RZ, R11 ;  /* 0x000000ffff097224 */ /* 0x000fe200078e000b */
[----:B------:R-:W-:Y:S01]  /*0dc0*/  CS2R R206, SRZ ;  /* 0x0000000000ce7805 */ /* 0x000fe2000001ff00 */
[----:B------:R-:W-:Y:S01]  /*0dd0*/  IMAD.MOV.U32 R11, RZ, RZ, R12 ;  /* 0x000000ffff0b7224 */ /* 0x000fe200078e000c */
[----:B------:R-:W-:Y:S01]  /*0de0*/  CS2R R208, SRZ ;  /* 0x0000000000d07805 */ /* 0x000fe2000001ff00 */
[----:B------:R-:W-:Y:S01]  /*0df0*/  IMAD.HI.U32 R6, R4, R9, RZ ;  /* 0x0000000904067227 */ /* 0x000fe200078e00ff */
[----:B------:R-:W-:-:S02]  /*0e00*/  CS2R R210, SRZ ;  /* 0x0000000000d27805 */ /* 0x000fc4000001ff00 */
[----:B------:R-:W-:Y:S02]  /*0e10*/  CS2R R212, SRZ ;  /* 0x0000000000d47805 */ /* 0x000fe4000001ff00 */
[----:B------:R-:W-:Y:S01]  /*0e20*/  CS2R R214, SRZ ;  /* 0x0000000000d67805 */ /* 0x000fe2000001ff00 */
[----:B------:R-:W-:Y:S01]  /*0e30*/  IMAD.HI.U32 R4, R4, R11, RZ ;  /* 0x0000000b04047227 */ /* 0x000fe200078e00ff */
[----:B------:R-:W-:Y:S02]  /*0e40*/  CS2R R90, SRZ ;  /* 0x00000000005a7805 */ /* 0x000fe4000001ff00 */
[----:B------:R-:W-:Y:S02]  /*0e50*/  CS2R R92, SRZ ;  /* 0x00000000005c7805 */ /* 0x000fe4000001ff00 */
[----:B------:R-:W-:Y:S01]  /*0e60*/  CS2R R94, SRZ ;  /* 0x00000000005e7805 */ /* 0x000fe2000001ff00 */
[----:B------:R-:W-:Y:S01]  /*0e70*/  IMAD.MOV R6, RZ, RZ, -R6 ;  /* 0x000000ffff067224 */ /* 0x000fe200078e0a06 */
[----:B------:R-:W-:Y:S01]  /*0e80*/  CS2R R96, SRZ ;  /* 0x0000000000607805 */ /* 0x000fe2000001ff00 */
[----:B------:R-:W-:Y:S01]  /*0e90*/  IMAD.MOV R4, RZ, RZ, -R4 ;  /* 0x000000ffff047224 */ /* 0x000fe200078e0a04 */
[----:B------:R-:W-:Y:S01]  /*0ea0*/  CS2R R98, SRZ ;  /* 0x0000000000627805 */ /* 0x000fe2000001ff00 */
[C---:B------:R-:W-:Y:S01]  /*0eb0*/  IMAD R6, R10.reuse, R6, R9 ;  /* 0x000000060a067224 */ /* 0x040fe200078e0209 */
[----:B------:R-:W-:Y:S01]  /*0ec0*/  CS2R R100, SRZ ;  /* 0x0000000000647805 */ /* 0x000fe2000001ff00 */
[C---:B------:R-:W-:Y:S01]  /*0ed0*/  IMAD R9, R10.reuse, R4, R11 ;  /* 0x000000040a097224 */ /* 0x040fe200078e020b */
[----:B------:R-:W-:Y:S01]  /*0ee0*/  CS2R R102, SRZ ;  /* 0x0000000000667805 */ /* 0x000fe2000001ff00 */
[--C-:B0-----:R-:W-:Y:S01]  /*0ef0*/  IMAD.MOV R8, RZ, RZ, -R5.reuse ;  /* 0x000000ffff087224 */ /* 0x101fe200078e0a05 */
[C---:B------:R-:W-:Y:S01]  /*0f00*/  ISETP.GT.U32.AND P0, PT, R10.reuse, R6, PT ;  /* 0x000000060a00720c */ /* 0x040fe20003f04070 */
[----:B------:R-:W-:Y:S01]  /*0f10*/  IMAD.MOV.U32 R4, RZ, RZ, RZ ;  /* 0x000000ffff047224 */ /* 0x000fe200078e00ff */
[----:B------:R-:W-:Y:S01]  /*0f20*/  ISETP.GT.U32.AND P1, PT, R10, R9, PT ;  /* 0x000000090a00720c */ /* 0x000fe20003f24070 */
[----:B------:R-:W-:Y:S01]  /*0f30*/  IMAD.MOV.U32 R3, RZ, RZ, R8 ;  /* 0x000000ffff037224 */ /* 0x000fe200078e0008 */
[----:B------:R-:W-:Y:S01]  /*0f40*/  CS2R R104, SRZ ;  /* 0x0000000000687805 */ /* 0x000fe2000001ff00 */
[C---:B------:R-:W-:Y:S01]  /*0f50*/  VIADD R8, R22.reuse, 0x78 ;  /* 0x0000007816087836 */ /* 0x040fe20000000000 */
[----:B------:R-:W-:Y:S01]  /*0f60*/  CS2R R106, SRZ ;  /* 0x00000000006a7805 */ /* 0x000fe2000001ff00 */
[----:B------:R-:W-:Y:S01]  /*0f70*/  IMAD R3, R3, R26, RZ ;  /* 0x0000001a03037224 */ /* 0x000fe200078e02ff */
[----:B------:R-:W-:Y:S01]  /*0f80*/  CS2R R108, SRZ ;  /* 0x00000000006c7805 */ /* 0x000fe2000001ff00 */
[----:B------:R-:W-:Y:S01]  /*0f90*/  VIADD R12, R22, 0x70 ;  /* 0x00000070160c7836 */ /* 0x000fe20000000000 */
[----:B------:R-:W-:Y:S01]  /*0fa0*/  IABS R7, R8 ;  /* 0x0000000800077213 */ /* 0x000fe20000000000 */
[----:B------:R-:W-:Y:S01]  /*0fb0*/  IMAD.HI.U32 R4, R5, R3, R4 ;  /* 0x0000000305047227 */ /* 0x000fe200078e0004 */
[----:B------:R-:W-:-:S02]  /*0fc0*/  ISETP.GE.AND P6, PT, R8, RZ, PT ;  /* 0x000000ff0800720c */ /* 0x000fc40003fc6270 */
[----:B------:R-:W-:Y:S02]  /*0fd0*/  CS2R R110, SRZ ;  /* 0x00000000006e7805 */ /* 0x000fe4000001ff00 */
[----:B------:R-:W-:Y:S01]  /*0fe0*/  IABS R11, R12 ;  /* 0x0000000c000b7213 */ /* 0x000fe20000000000 */
[--C-:B------:R-:W-:Y:S01]  /*0ff0*/  @!P0 IMAD.IADD R6, R6, 0x1, -R10.reuse ;  /* 0x0000000106068824 */ /* 0x100fe200078e0a0a */
[----:B------:R-:W-:Y:S01]  /*1000*/  ISETP.GE.AND P0, PT, R12, RZ, PT ;  /* 0x000000ff0c00720c */ /* 0x000fe20003f06270 */
[----:B------:R-:W-:Y:S01]  /*1010*/  @!P1 IMAD.IADD R9, R9, 0x1, -R10 ;  /* 0x0000000109099824 */ /* 0x000fe200078e0a0a */
[----:B------:R-:W-:Y:S01]  /*1020*/  CS2R R112, SRZ ;  /* 0x0000000000707805 */ /* 0x000fe2000001ff00 */
[----:B------:R-:W-:Y:S01]  /*1030*/  IMAD.HI.U32 R3, R4, R7, RZ ;  /* 0x0000000704037227 */ /* 0x000fe200078e00ff */
[----:B------:R-:W-:Y:S02]  /*1040*/  ISETP.GT.U32.AND P1, PT, R10, R6, PT ;  /* 0x000000060a00720c */ /* 0x000fe40003f24070 */
[----:B------:R-:W-:-:S02]  /*1050*/  CS2R R114, SRZ ;  /* 0x0000000000727805 */ /* 0x000fc4000001ff00 */
[----:B------:R-:W-:Y:S01]  /*1060*/  ISETP.GT.U32.AND P4, PT, R10, R9, PT ;  /* 0x000000090a00720c */ /* 0x000fe20003f84070 */
        /* <DEDUP_REMOVED lines=8> */
[----:B------:R-:W-:Y:S01]  /*10f0*/  IMAD R5, R26, R3, R7 ;  /* 0x000000031a057224 */ /* 0x000fe200078e0207 */
[----:B------:R-:W-:Y:S01]  /*1100*/  LOP3.LUT R7, RZ, R24, RZ, 0x33, !PT ;  /* 0x00000018ff077212 */ /* 0x000fe200078e33ff */
[--C-:B------:R-:W-:Y:S01]  /*1110*/  @!P1 IMAD.IADD R6, R6, 0x1, -R10.reuse ;  /* 0x0000000106069824 */ /* 0x100fe200078e0a0a */
[----:B------:R-:W-:Y:S01]  /*1120*/  CS2R R126, SRZ ;  /* 0x00000000007e7805 */ /* 0x000fe2000001ff00 */
[----:B------:R-:W-:Y:S01]  /*1130*/  @!P4 IMAD.IADD R9, R9, 0x1, -R10 ;  /* 0x000000010909c824 */ /* 0x000fe200078e0a0a */
[----:B------:R-:W-:Y:S01]  /*1140*/  ISETP.GT.U32.AND P5, PT, R26, R5, PT ;  /* 0x000000051a00720c */ /* 0x000fe20003fa4070 */
[----:B------:R-:W-:Y:S01]  /*1150*/  VIADD R3, R22, 0x68 ;  /* 0x0000006816037836 */ /* 0x000fe20000000000 */
[----:B------:R-:W-:Y:S01]  /*1160*/  ISETP.NE.AND P4, PT, R24, RZ, PT ;  /* 0x000000ff1800720c */ /* 0x000fe20003f85270 */
[----:B------:R-:W-:Y:S01]  /*1170*/  @!P2 IMAD.MOV R6, RZ, RZ, -R6 ;  /* 0x000000ffff06a224 */ /* 0x000fe200078e0a06 */
[----:B------:R-:W-:Y:S01]  /*1180*/  CS2R R128, SRZ ;  /* 0x0000000000807805 */ /* 0x000fe2000001ff00 */
[----:B------:R-:W-:Y:S01]  /*1190*/  @!P3 IMAD.MOV R9, RZ, RZ, -R9 ;  /* 0x000000ffff09b224 */ /* 0x000fe200078e0a09 */
[----:B------:R-:W-:Y:S01]  /*11a0*/  ISETP.GE.AND P1, PT, R3, RZ, PT ;  /* 0x000000ff0300720c */ /* 0x000fe20003f26270 */
[----:B------:R-:W-:Y:S01]  /*11b0*/  IMAD R8, R26, R8, R11 ;  /* 0x000000081a087224 */ /* 0x000fe200078e020b */
[----:B------:R-:W-:Y:S01]  /*11c0*/  IABS R11, R3 ;  /* 0x00000003000b7213 */ /* 0x000fe20000000000 */
[----:B------:R-:W-:Y:S01]  /*11d0*/  IMAD.HI.U32 R12, R4, R19, RZ ;  /* 0x00000013040c7227 */ /* 0x000fe200078e00ff */
[----:B------:R-:W-:-:S02]  /*11e0*/  SEL R6, R7, R6, !P4 ;  /* 0x0000000607067207 */ /* 0x000fc40006000000 */
[----:B------:R-:W-:Y:S02]  /*11f0*/  CS2R R130, SRZ ;  /* 0x0000000000827805 */ /* 0x000fe4000001ff00 */
[----:B------:R-:W-:Y:S01]  /*1200*/  SEL R3, R7, R9, !P4 ;  /* 0x0000000907037207 */ /* 0x000fe20006000000 */
[----:B------:R-:W-:Y:S01]  /*1210*/  VIADD R7, R22, 0x60 ;  /* 0x0000006016077836 */ /* 0x000fe20000000000 */
[----:B------:R-:W-:Y:S01]  /*1220*/  ISETP.GT.U32.AND P2, PT, R26, R8, PT ;  /* 0x000000081a00720c */ /* 0x000fe20003f44070 */
[----:B------:R-:W-:Y:S01]  /*1230*/  @!P5 IMAD.IADD R5, R5, 0x1, -R26 ;  /* 0x000000010505d824 */ /* 0x000fe200078e0a1a */
[----:B------:R-:W-:Y:S01]  /*1240*/  CS2R R132, SRZ ;  /* 0x0000000000847805 */ /* 0x000fe2000001ff00 */
[----:B------:R-:W-:Y:S01]  /*1250*/  VIADD R9, R22, 0x58 ;  /* 0x0000005816097836 */ /* 0x000fe20000000000 */
[----:B------:R-:W-:Y:S01]  /*1260*/  ISETP.GE.AND P4, PT, R7, RZ, PT ;  /* 0x000000ff0700720c */ /* 0x000fe20003f86270 */
[----:B------:R-:W-:Y:S01]  /*1270*/  IMAD.MOV R12, RZ, RZ, -R12 ;  /* 0x000000ffff0c7224 */ /* 0x000fe200078e0a0c */
[----:B------:R-:W-:Y:S01]  /*1280*/  IABS R15, R7 ;  /* 0x00000007000f7213 */ /* 0x000fe20000000000 */
[----:B------:R-:W-:Y:S01]  /*1290*/  IMAD.HI.U32 R7, R4, R11, RZ ;  /* 0x0000000b04077227 */ /* 0x000fe200078e00ff */
[----:B------:R-:W-:-:S02]  /*12a0*/  ISETP.GT.U32.AND P5, PT, R26, R5, PT ;  /* 0x000000051a00720c */ /* 0x000fc40003fa4070 */
[----:B------:R-:W-:Y:S02]  /*12b0*/  CS2R R134, SRZ ;  /* 0x0000000000867805 */ /* 0x000fe4000001ff00 */
[----:B------:R-:W-:Y:S01]  /*12c0*/  ISETP.GE.AND P3, PT, R9, RZ, PT ;  /* 0x000000ff0900720c */ /* 0x000fe20003f66270 */
[----:B------:R-:W-:Y:S01]  /*12d0*/  IMAD.MOV R7, RZ, RZ, -R7 ;  /* 0x000000ffff077224 */ /* 0x000fe200078e0a07 */
[----:B------:R-:W-:Y:S01]  /*12e0*/  IABS R17, R9 ;  /* 0x0000000900117213 */ /* 0x000fe20000000000 */
[----:B------:R-:W-:Y:S01]  /*12f0*/  @!P2 IMAD.IADD R8, R8, 0x1, -R26 ;  /* 0x000000010808a824 */ /* 0x000fe200078e0a1a */
[----:B------:R-:W-:Y:S01]  /*1300*/  CS2R R136, SRZ ;  /* 0x0000000000887805 */ /* 0x000fe2000001ff00 */
[----:B------:R-:W-:Y:S01]  /*1310*/  IMAD R9, R26, R7, R11 ;  /* 0x000000071a097224 */ /* 0x000fe200078e020b */
[----:B------:R-:W-:Y:S01]  /*1320*/  CS2R R138, SRZ ;  /* 0x00000000008a7805 */ /* 0x000fe2000001ff00 */
[----:B------:R-:W-:Y:S01]  /*1330*/  IMAD.HI.U32 R7, R4, R15, RZ ;  /* 0x0000000f04077227 */ /* 0x000fe200078e00ff */
[----:B------:R-:W-:-:S02]  /*1340*/  ISETP.GT.U32.AND P2, PT, R26, R8, PT ;  /* 0x000000081a00720c */ /* 0x000fc40003f44070 */
        /* <DEDUP_REMOVED lines=8> */
[----:B------:R-:W-:Y:S01]  /*13d0*/  @!P5 IMAD.IADD R5, R5, 0x1, -R26 ;  /* 0x000000010505d824 */ /* 0x000fe200078e0a1a */
[C---:B------:R-:W-:Y:S01]  /*13e0*/  ISETP.GT.U32.AND P5, PT, R26.reuse, R9, PT ;  /* 0x000000091a00720c */ /* 0x040fe20003fa4070 */
[----:B------:R-:W-:Y:S01]  /*13f0*/  IMAD.MOV R11, RZ, RZ, -R10 ;  /* 0x000000ffff0b7224 */ /* 0x000fe200078e0a0a */
[----:B------:R-:W-:Y:S01]  /*1400*/  CS2R R38, SRZ ;  /* 0x0000000000267805 */ /* 0x000fe2000001ff00 */
[C---:B------:R-:W-:Y:S01]  /*1410*/  IMAD R10, R26.reuse, R7, R15 ;  /* 0x000000071a0a7224 */ /* 0x040fe200078e020f */
[----:B------:R-:W-:Y:S01]  /*1420*/  CS2R R40, SRZ ;  /* 0x0000000000287805 */ /* 0x000fe2000001ff00 */
[----:B------:R-:W-:Y:S01]  /*1430*/  IMAD.MOV.U32 R7, RZ, RZ, R5 ;  /* 0x000000ffff077224 */ /* 0x000fe200078e0005 */
[----:B------:R-:W-:Y:S01]  /*1440*/  CS2R R42, SRZ ;  /* 0x00000000002a7805 */ /* 0x000fe2000001ff00 */
[C---:B------:R-:W-:Y:S01]  /*1450*/  IMAD R11, R26.reuse, R11, R17 ;  /* 0x0000000b1a0b7224 */ /* 0x040fe200078e0211 */
[----:B------:R-:W-:Y:S01]  /*1460*/  IABS R17, R28 ;  /* 0x0000001c00117213 */ /* 0x000fe20000000000 */
[----:B------:R-:W-:Y:S01]  /*1470*/  @!P6 IMAD.MOV R7, RZ, RZ, -R7 ;  /* 0x000000ffff07e224 */ /* 0x000fe200078e0a07 */
[C---:B------:R-:W-:Y:S01]  /*1480*/  ISETP.GT.U32.AND P6, PT, R26.reuse, R10, PT ;  /* 0x0000000a1a00720c */ /* 0x040fe20003fc4070 */
[C---:B------:R-:W-:Y:S01]  /*1490*/  IMAD R12, R26.reuse, R12, R19 ;  /* 0x0000000c1a0c7224 */ /* 0x040fe200078e0213 */
[----:B------:R-:W-:Y:S01]  /*14a0*/  IABS R19, R30 ;  /* 0x0000001e00137213 */ /* 0x000fe20000000000 */
[----:B------:R-:W-:Y:S01]  /*14b0*/  @!P5 IMAD.IADD R9, R9, 0x1, -R26 ;  /* 0x000000010909d824 */ /* 0x000fe200078e0a1a */
[----:B------:R-:W-:Y:S01]  /*14c0*/  ISETP.GT.U32.AND P5, PT, R26, R11, PT ;  /* 0x0000000b1a00720c */ /* 0x000fe20003fa4070 */
[----:B------:R-:W-:Y:S01]  /*14d0*/  IMAD.HI.U32 R13, R4, R21, RZ ;  /* 0x00000015040d7227 */ /* 0x000fe200078e00ff */
[----:B------:R-:W-:-:S02]  /*14e0*/  CS2R R44, SRZ ;  /* 0x00000000002c7805 */ /* 0x000fc4000001ff00 */
[----:B------:R-:W-:Y:S02]  /*14f0*/  CS2R R46, SRZ ;  /* 0x00000000002e7805 */ /* 0x000fe4000001ff00 */
[----:B------:R-:W-:Y:S01]  /*1500*/  CS2R R48, SRZ ;  /* 0x0000000000307805 */ /* 0x000fe2000001ff00 */
[----:B------:R-:W-:Y:S01]  /*1510*/  IMAD.MOV R13, RZ, RZ, -R13 ;  /* 0x000000ffff0d7224 */ /* 0x000fe200078e0a0d */
[----:B------:R-:W-:Y:S01]  /*1520*/  CS2R R50, SRZ ;  /* 0x0000000000327805 */ /* 0x000fe2000001ff00 */
[--C-:B------:R-:W-:Y:S01]  /*1530*/  @!P2 IMAD.IADD R8, R8, 0x1, -R26.reuse ;  /* 0x000000010808a824 */ /* 0x100fe200078e0a1a */
[----:B------:R-:W-:Y:S01]  /*1540*/  ISETP.GE.AND P2, PT, R14, RZ, PT ;  /* 0x000000ff0e00720c */ /* 0x000fe20003f46270 */
[--C-:B------:R-:W-:Y:S01]  /*1550*/  @!P6 IMAD.IADD R10, R10, 0x1, -R26.reuse ;  /* 0x000000010a0ae824 */ /* 0x100fe200078e0a1a */
[C---:B------:R-:W-:Y:S01]  /*1560*/  ISETP.GT.U32.AND P6, PT, R26.reuse, R9, PT ;  /* 0x000000091a00720c */ /* 0x040fe20003fc4070 */
[C---:B------:R-:W-:Y:S01]  /*1570*/  IMAD R13, R26.reuse, R13, R21 ;  /* 0x0000000d1a0d7224 */ /* 0x040fe200078e0215 */
[----:B------:R-:W-:Y:S01]  /*1580*/  IABS R21, R32 ;  /* 0x0000002000157213 */ /* 0x000fe20000000000 */
[----:B------:R-:W-:Y:S01]  /*1590*/  @!P5 IMAD.IADD R11, R11, 0x1, -R26 ;  /* 0x000000010b0bd824 */ /* 0x000fe200078e0a1a */
[----:B------:R-:W-:Y:S01]  /*15a0*/  ISETP.GT.U32.AND P5, PT, R26, R10, PT ;  /* 0x0000000a1a00720c */ /* 0x000fe20003fa4070 */
[----:B------:R-:W-:Y:S01]  /*15b0*/  @!P0 IMAD.MOV R8, RZ, RZ, -R8 ;  /* 0x000000ffff088224 */ /* 0x000fe200078e0a08 */
        /* <DEDUP_REMOVED lines=9> */
[--C-:B------:R-:W-:Y:S01]  /*1650*/  @!P6 IMAD.IADD R9, R9, 0x1, -R26.reuse ;  /* 0x000000010909e824 */ /* 0x100fe200078e0a1a */
[----:B------:R-:W-:Y:S01]  /*1660*/  ISETP.GT.U32.AND P6, PT, R26, R12, PT ;  /* 0x0000000c1a00720c */ /* 0x000fe20003fc4070 */
[--C-:B------:R-:W-:Y:S01]  /*1670*/  @!P5 IMAD.IADD R10, R10, 0x1, -R26.reuse ;  /* 0x000000010a0ad824 */ /* 0x100fe200078e0a1a */
[----:B------:R-:W-:Y:S01]  /*1680*/  ISETP.GT.U32.AND P5, PT, R26, R13, PT ;  /* 0x0000000d1a00720c */ /* 0x000fe20003fa4070 */
[----:B------:R-:W-:Y:S01]  /*1690*/  IMAD.MOV R5, RZ, RZ, -R5 ;  /* 0x000000ffff057224 */ /* 0x000fe200078e0a05 */
[----:B------:R-:W-:Y:S01]  /*16a0*/  CS2R R64, SRZ ;  /* 0x0000000000407805 */ /* 0x000fe2000001ff00 */
[----:B------:R-:W-:Y:S01]  /*16b0*/  @!P0 IMAD.IADD R11, R11, 0x1, -R26 ;  /* 0x000000010b0b8824 */ /* 0x000fe200078e0a1a */
[----:B------:R-:W-:Y:S01]  /*16c0*/  ISETP.GE.AND P0, PT, R18, RZ, PT ;  /* 0x000000ff1200720c */ /* 0x000fe20003f06270 */
[----:B------:R-:W-:Y:S01]  /*16d0*/  IMAD.MOV R18, RZ, RZ, -R14 ;  /* 0x000000ffff127224 */ /* 0x000fe200078e0a0e */
[----:B------:R-:W-:Y:S01]  /*16e0*/  CS2R R66, SRZ ;  /* 0x0000000000427805 */ /* 0x000fe2000001ff00 */
[----:B------:R-:W-:Y:S01]  /*16f0*/  IMAD R14, R26, R5, R17 ;  /* 0x000000051a0e7224 */ /* 0x000fe200078e0211 */
[----:B------:R-:W-:Y:S01]  /*1700*/  CS2R R68, SRZ ;  /* 0x0000000000447805 */ /* 0x000fe2000001ff00 */
[----:B------:R-:W-:Y:S01]  /*1710*/  IMAD.HI.U32 R15, R4, R21, RZ ;  /* 0x00000015040f7227 */ /* 0x000fe200078e00ff */
[----:B------:R-:W-:-:S02]  /*1720*/  CS2R R70, SRZ ;  /* 0x0000000000467805 */ /* 0x000fc4000001ff00 */
[----:B------:R-:W-:Y:S02]  /*1730*/  CS2R R72, SRZ ;  /* 0x0000000000487805 */ /* 0x000fe4000001ff00 */
[----:B------:R-:W-:Y:S01]  /*1740*/  CS2R R74, SRZ ;  /* 0x00000000004a7805 */ /* 0x000fe2000001ff00 */
[--C-:B------:R-:W-:Y:S01]  /*1750*/  @!P6 IMAD.IADD R12, R12, 0x1, -R26.reuse ;  /* 0x000000010c0ce824 */ /* 0x100fe200078e0a1a */
[----:B------:R-:W-:Y:S01]  /*1760*/  CS2R R76, SRZ ;  /* 0x00000000004c7805 */ /* 0x000fe2000001ff00 */
[----:B------:R-:W-:Y:S01]  /*1770*/  @!P5 IMAD.IADD R13, R13, 0x1, -R26 ;  /* 0x000000010d0dd824 */ /* 0x000fe200078e0a1a */
[----:B------:R-:W-:Y:S01]  /*1780*/  CS2R R78, SRZ ;  /* 0x00000000004e7805 */ /* 0x000fe2000001ff00 */
[----:B------:R-:W-:Y:S01]  /*1790*/  IMAD.HI.U32 R16, R4, R23, RZ ;  /* 0x0000001704107227 */ /* 0x000fe200078e00ff */
[----:B------:R-:W-:Y:S02]  /*17a0*/  ISETP.GT.U32.AND P6, PT, R26, R12, PT ;  /* 0x0000000c1a00720c */ /* 0x000fe40003fc4070 */
[----:B------:R-:W-:-:S02]  /*17b0*/  CS2R R80, SRZ ;  /* 0x0000000000507805 */ /* 0x000fc4000001ff00 */
[C---:B------:R-:W-:Y:S01]  /*17c0*/  ISETP.GT.U32.AND P5, PT, R26.reuse, R13, PT ;  /* 0x0000000d1a00720c */ /* 0x040fe20003fa4070 */
[----:B------:R-:W-:Y:S01]  /*17d0*/  IMAD.MOV R20, RZ, RZ, -R15 ;  /* 0x000000ffff147224 */ /* 0x000fe200078e0a0f */
[----:B------:R-:W-:Y:S01]  /*17e0*/  CS2R R82, SRZ ;  /* 0x0000000000527805 */ /* 0x000fe2000001ff00 */
[C---:B------:R-:W-:Y:S01]  /*17f0*/  IMAD R15, R26.reuse, R18, R19 ;  /* 0x000000121a0f7224 */ /* 0x040fe200078e0213 */
[----:B------:R-:W-:Y:S01]  /*1800*/  CS2R R84, SRZ ;  /* 0x0000000000547805 */ /* 0x000fe2000001ff00 */
[----:B------:R-:W-:Y:S01]  /*1810*/  IMAD.MOV R17, RZ, RZ, -R16 ;  /* 0x000000ffff117224 */ /* 0x000fe200078e0a10 */
[----:B------:R-:W-:Y:S01]  /*1820*/  CS2R R86, SRZ ;  /* 0x0000000000567805 */ /* 0x000fe2000001ff00 */
[C---:B------:R-:W-:Y:S01]  /*1830*/  IMAD R16, R26.reuse, R20, R21 ;  /* 0x000000141a107224 */ /* 0x040fe200078e0215 */
[----:B------:R-:W-:Y:S01]  /*1840*/  IABS R21, R34 ;  /* 0x0000002200157213 */ /* 0x000fe20000000000 */
[----:B------:R-:W-:Y:S01]  /*1850*/  IMAD R17, R26, R17, R23 ;  /* 0x000000111a117224 */ /* 0x000fe200078e0217 */
[----:B------:R-:W-:Y:S01]  /*1860*/  IABS R23, R35 ;  /* 0x0000002300177213 */ /* 0x000fe20000000000 */
[--C-:B------:R-:W-:Y:S01]  /*1870*/  @!P6 IMAD.IADD R12, R12, 0x1, -R26.reuse ;  /* 0x000000010c0ce824 */ /* 0x100fe200078e0a1a */
[C---:B------:R-:W-:Y:S01]  /*1880*/  ISETP.GT.U32.AND P6, PT, R26.reuse, R14, PT ;  /* 0x0000000e1a00720c */ /* 0x040fe20003fc4070 */
[----:B------:R-:W-:Y:S01]  /*1890*/  @!P5 IMAD.IADD R13, R13, 0x1, -R26 ;  /* 0x000000010d0dd824 */ /* 0x000fe200078e0a1a */
[----:B------:R-:W-:Y:S01]  /*18a0*/  ISETP.GT.U32.AND P5, PT, R26, R15, PT ;  /* 0x0000000f1a00720c */ /* 0x000fe20003fa4070 */
[----:B------:R-:W-:Y:S01]  /*18b0*/  IMAD.HI.U32 R5, R4, R21, RZ ;  /* 0x0000001504057227 */ /* 0x000fe200078e00ff */
[----:B------:R-:W-:Y:S01]  /*18c0*/  UMOV UR6, 0xfffffffe ;  /* 0xfffffffe00067882 */ /* 0x000fe20000000000 */
[----:B------:R-:W-:-:S02]  /*18d0*/  UMOV UR7, 0x7fffffdf ;  /* 0x7fffffdf00077882 */ /* 0x000fc40000000000 */
[----:B------:R-:W-:-:S04]  /*18e0*/  IMAD.HI.U32 R18, R4, R23, RZ ;  /* 0x0000001704127227 */ /* 0x000fc800078e00ff */
[----:B------:R-:W-:Y:S02]  /*18f0*/  IMAD.MOV R5, RZ, RZ, -R5 ;  /* 0x000000ffff057224 */ /* 0x000fe400078e0a05 */
[----:B------:R-:W-:Y:S01]  /*1900*/  @!P6 IMAD.IADD R14, R14, 0x1, -R26 ;  /* 0x000000010e0ee824 */ /* 0x000fe200078e0a1a */
[----:B------:R-:W-:Y:S01]  /*1910*/  ISETP.GT.U32.AND P6, PT, R26, R16, PT ;  /* 0x000000101a00720c */ /* 0x000fe20003fc4070 */
[----:B------:R-:W-:Y:S01]  /*1920*/  @!P1 IMAD.MOV R9, RZ, RZ, -R9 ;  /* 0x000000ffff099224 */ /* 0x000fe200078e0a09 */
[----:B------:R-:W-:Y:S01]  /*1930*/  ISETP.GE.AND P1, PT, R22, RZ, PT ;  /* 0x000000ff1600720c */ /* 0x000fe20003f26270 */
[----:B------:R-:W-:Y:S02]  /*1940*/  IMAD.MOV R22, RZ, RZ, -R18 ;  /* 0x000000ffff167224 */ /* 0x000fe400078e0a12 */
[----:B------:R-:W-:Y:S01]  /*1950*/  @!P5 IMAD.IADD R15, R15, 0x1, -R26 ;  /* 0x000000010f0fd824 */ /* 0x000fe200078e0a1a */
[C---:B------:R-:W-:Y:S01]  /*1960*/  ISETP.GT.U32.AND P5, PT, R26.reuse, R17, PT ;  /* 0x000000111a00720c */ /* 0x040fe20003fa4070 */
[----:B------:R-:W-:Y:S01]  /*1970*/  IMAD R18, R26, R5, R21 ;  /* 0x000000051a127224 */ /* 0x000fe200078e0215 */
[----:B------:R-:W-:Y:S01]  /*1980*/  SHF.R.S32.HI R5, RZ, 0x1f, R2 ;  /* 0x0000001fff057819 */ /* 0x000fe20000011402 */
[----:B------:R-:W-:-:S03]  /*1990*/  IMAD.HI.U32 R19, R4, R27, RZ ;  /* 0x0000001b04137227 */ /* 0x000fc600078e00ff */
[----:B------:R-:W-:Y:S01]  /*19a0*/  LEA.HI R2, R5, R2, RZ, 0x5 ;  /* 0x0000000205027211 */ /* 0x000fe200078f28ff */
[----:B------:R-:W-:Y:S01]  /*19b0*/  @!P6 IMAD.IADD R16, R16, 0x1, -R26 ;  /* 0x000000011010e824 */ /* 0x000fe200078e0a1a */
[C---:B------:R-:W-:Y:S01]  /*19c0*/  ISETP.GT.U32.AND P6, PT, R26.reuse, R18, PT ;  /* 0x000000121a00720c */ /* 0x040fe20003fc4070 */
[----:B------:R-:W-:Y:S01]  /*19d0*/  IMAD.MOV R24, RZ, RZ, -R19 ;  /* 0x000000ffff187224 */ /* 0x000fe200078e0a13 */
[----:B------:R-:W-:Y:S01]  /*19e0*/  SHF.R.S32.HI R2, RZ, 0x5, R2 ;  /* 0x00000005ff027819 */ /* 0x000fe20000011402 */
[C---:B------:R-:W-:Y:S02]  /*19f0*/  IMAD R19, R26.reuse, R22, R23 ;  /* 0x000000161a137224 */ /* 0x040fe400078e0217 */
[----:B------:R-:W-:Y:S01]  /*1a00*/  @!P5 IMAD.IADD R17, R17, 0x1, -R26 ;  /* 0x000000011111d824 */ /* 0x000fe200078e0a1a */
[----:B------:R-:W-:Y:S01]  /*1a10*/  ISETP.GT.U32.AND P5, PT, R26, R15, PT ;  /* 0x0000000f1a00720c */ /* 0x000fe20003fa4070 */
[----:B------:R-:W-:-:S04]  /*1a20*/  IMAD.HI.U32 R20, R4, R29, RZ ;  /* 0x0000001d04147227 */ /* 0x000fc800078e00ff */
[----:B------:R-:W-:-:S04]  /*1a30*/  IMAD.HI.U32 R4, R4, R31, RZ ;  /* 0x0000001f04047227 */ /* 0x000fc800078e00ff */
[----:B------:R-:W-:Y:S01]  /*1a40*/  @!P6 IMAD.IADD R18, R18, 0x1, -R26 ;  /* 0x000000011212e824 */ /* 0x000fe200078e0a1a */
[C---:B------:R-:W-:Y:S01]  /*1a50*/  ISETP.GT.U32.AND P6, PT, R26.reuse, R17, PT ;  /* 0x000000111a00720c */ /* 0x040fe20003fc4070 */
[----:B------:R-:W-:Y:S01]  /*1a60*/  @!P0 IMAD.MOV R13, RZ, RZ, -R13 ;  /* 0x000000ffff0d8224 */ /* 0x000fe200078e0a0d */
[C---:B------:R-:W-:Y:S01]  /*1a70*/  ISETP.GT.U32.AND P0, PT, R26.reuse, R19, PT ;  /* 0x000000131a00720c */ /* 0x040fe20003f04070 */
[----:B------:R-:W-:Y:S01]  /*1a80*/  @!P4 IMAD.MOV R10, RZ, RZ, -R10 ;  /* 0x000000ffff0ac224 */ /* 0x000fe200078e0a0a */
[C---:B------:R-:W-:Y:S01]  /*1a90*/  ISETP.GT.U32.AND P4, PT, R26.reuse, R14, PT ;  /* 0x0000000e1a00720c */ /* 0x040fe20003f84070 */
[----:B------:R-:W-:Y:S02]  /*1aa0*/  IMAD.MOV R4, RZ, RZ, -R4 ;  /* 0x000000ffff047224 */ /* 0x000fe400078e0a04 */
[----:B------:R-:W-:Y:S02]  /*1ab0*/  IMAD.MOV R21, RZ, RZ, -R20 ;  /* 0x000000ffff157224 */ /* 0x000fe400078e0a14 */
[C---:B------:R-:W-:Y:S01]  /*1ac0*/  IMAD R22, R26.reuse, R4, R31 ;  /* 0x000000041a167224 */ /* 0x040fe200078e021f */
[----:B------:R-:W-:Y:S01]  /*1ad0*/  SHF.R.U32.HI R4, RZ, 0x5, R88 ;  /* 0x00000005ff047819 */ /* 0x000fe20000011658 */
[----:B------:R-:W-:Y:S01]  /*1ae0*/  @!P3 IMAD.MOV R11, RZ, RZ, -R11 ;  /* 0x000000ffff0bb224 */ /* 0x000fe200078e0a0b */
[C---:B------:R-:W-:Y:S01]  /*1af0*/  ISETP.GT.U32.AND P3, PT, R26.reuse, R16, PT ;  /* 0x000000101a00720c */ /* 0x040fe20003f64070 */
[----:B------:R-:W-:Y:S01]  /*1b00*/  @!P2 IMAD.MOV R12, RZ, RZ, -R12 ;  /* 0x000000ffff0ca224 */ /* 0x000fe200078e0a0c */
[C---:B------:R-:W-:Y:S01]  /*1b10*/  ISETP.GT.U32.AND P2, PT, R26.reuse, R18, PT ;  /* 0x000000121a00720c */ /* 0x040fe20003f44070 */
[--C-:B------:R-:W-:Y:S01]  /*1b20*/  @!P6 IMAD.IADD R17, R17, 0x1, -R26.reuse ;  /* 0x000000011111e824 */ /* 0x100fe200078e0a1a */
[C---:B------:R-:W-:Y:S01]  /*1b30*/  ISETP.GT.U32.AND P6, PT, R26.reuse, R22, PT ;  /* 0x000000161a00720c */ /* 0x040fe20003fc4070 */
[----:B------:R-:W-:Y:S01]  /*1b40*/  IMAD R20, R26, R24, R27 ;  /* 0x000000181a147224 */ /* 0x000fe200078e021b */
[----:B------:R-:W-:Y:S01]  /*1b50*/  R2UR UR13, R4 ;  /* 0x00000000040d72ca */ /* 0x000fe200000e0000 */
[--C-:B------:R-:W-:Y:S01]  /*1b60*/  @!P0 IMAD.IADD R19, R19, 0x1, -R26.reuse ;  /* 0x0000000113138824 */ /* 0x100fe200078e0a1a */
[----:B------:R-:W-:Y:S01]  /*1b70*/  ISETP.GE.AND P0, PT, R32, RZ, PT ;  /* 0x000000ff2000720c */ /* 0x000fe20003f06270 */
[----:B------:R-:W-:Y:S01]  /*1b80*/  IMAD R21, R26, R21, R29 ;  /* 0x000000151a157224 */ /* 0x000fe200078e021d */
[----:B------:R-:W-:Y:S01]  /*1b90*/  LOP3.LUT R4, R88, 0xc0, RZ, 0xc0, !PT ;  /* 0x000000c058047812 */ /* 0x000fe200078ec0ff */
[--C-:B------:R-:W-:Y:S01]  /*1ba0*/  @!P4 IMAD.IADD R14, R14, 0x1, -R26.reuse ;  /* 0x000000010e0ec824 */ /* 0x100fe200078e0a1a */
[C---:B------:R-:W-:Y:S01]  /*1bb0*/  ISETP.GT.U32.AND P4, PT, R26.reuse, R20, PT ;  /* 0x000000141a00720c */ /* 0x040fe20003f84070 */
[--C-:B------:R-:W-:Y:S01]  /*1bc0*/  @!P5 IMAD.IADD R15, R15, 0x1, -R26.reuse ;  /* 0x000000010f0fd824 */ /* 0x100fe200078e0a1a */
[----:B------:R-:W-:Y:S01]  /*1bd0*/  ISETP.GT.U32.AND P5, PT, R26, R21, PT ;  /* 0x000000151a00720c */ /* 0x000fe20003fa4070 */
[----:B------:R-:W-:Y:S01]  /*1be0*/  @!P3 IMAD.IADD R16, R16, 0x1, -R26 ;  /* 0x000000011010b824 */ /* 0x000fe200078e0a1a */
[----:B------:R-:W-:Y:S01]  /*1bf0*/  SHF.R.U32.HI R23, RZ, 0x2, R4 ;  /* 0x00000002ff177819 */ /* 0x000fe20000011604 */
[--C-:B------:R-:W-:Y:S01]  /*1c00*/  @!P2 IMAD.IADD R18, R18, 0x1, -R26.reuse ;  /* 0x000000011212a824 */ /* 0x100fe200078e0a1a */
[----:B------:R-:W-:Y:S01]  /*1c10*/  ISETP.GE.AND P2, PT, R30, RZ, PT ;  /* 0x000000ff1e00720c */ /* 0x000fe20003f46270 */
[----:B------:R-:W-:Y:S01]  /*1c20*/  @!P6 IMAD.IADD R22, R22, 0x1, -R26 ;  /* 0x000000011616e824 */ /* 0x000fe200078e0a1a */
[----:B------:R-:W-:Y:S01]  /*1c30*/  ISETP.GE.AND P3, PT, R28, RZ, PT ;  /* 0x000000ff1c00720c */ /* 0x000fe20003f66270 */
[----:B------:R-:W-:Y:S01]  /*1c40*/  IMAD.SHL.U32 R5, R88, 0x2, RZ ;  /* 0x0000000258057824 */ /* 0x000fe200078e00ff */
[----:B------:R-:W-:Y:S01]  /*1c50*/  ISETP.GE.AND P6, PT, R34, RZ, PT ;  /* 0x000000ff2200720c */ /* 0x000fe20003fc6270 */
[----:B------:R-:W-:Y:S01]  /*1c60*/  @!P0 IMAD.MOV R16, RZ, RZ, -R16 ;  /* 0x000000ffff108224 */ /* 0x000fe200078e0a10 */
[----:B------:R-:W-:Y:S01]  /*1c70*/  ISETP.GT.U32.AND P0, PT, R26, R22, PT ;  /* 0x000000161a00720c */ /* 0x000fe20003f04070 */
[--C-:B------:R-:W-:Y:S01]  /*1c80*/  @!P4 IMAD.IADD R20, R20, 0x1, -R26.reuse ;  /* 0x000000011414c824 */ /* 0x100fe200078e0a1a */
[----:B------:R-:W-:Y:S01]  /*1c90*/  LOP3.LUT R5, R5, 0x7e, RZ, 0xc0, !PT ;  /* 0x0000007e05057812 */ /* 0x000fe200078ec0ff */
[--C-:B------:R-:W-:Y:S01]  /*1ca0*/  @!P5 IMAD.IADD R21, R21, 0x1, -R26.reuse ;  /* 0x000000011515d824 */ /* 0x100fe200078e0a1a */
[----:B------:R-:W-:Y:S01]  /*1cb0*/  ISETP.GT.U32.AND P4, PT, R26, R19, PT ;  /* 0x000000131a00720c */ /* 0x000fe20003f84070 */
[----:B------:R-:W-:Y:S01]  /*1cc0*/  IMAD R6, R6, UR8, RZ ;  /* 0x0000000806067c24 */ /* 0x000fe2000f8e02ff */
[----:B------:R-:W-:Y:S01]  /*1cd0*/  ISETP.GT.U32.AND P5, PT, R26, R20, PT ;  /* 0x000000141a00720c */ /* 0x000fe20003fa4070 */
[----:B------:R-:W-:Y:S01]  /*1ce0*/  IMAD R4, R4, 0x40, R5 ;  /* 0x0000004004047824 */ /* 0x000fe200078e0205 */
[----:B------:R-:W-:Y:S01]  /*1cf0*/  LOP3.LUT R5, R0, R23, RZ, 0x3c, !PT ;  /* 0x0000001700057212 */ /* 0x000fe200078e3cff */
[----:B------:R-:W-:Y:S01]  /*1d00*/  @!P2 IMAD.MOV R15, RZ, RZ, -R15 ;  /* 0x000000ffff0fa224 */ /* 0x000fe200078e0a0f */
[----:B------:R-:W-:Y:S01]  /*1d10*/  ISETP.GT.U32.AND P2, PT, R26, R21, PT ;  /* 0x000000151a00720c */ /* 0x000fe20003f44070 */
[----:B------:R-:W0:Y:S01]  /*1d20*/  LDC R23, c[0x0][0x240] ;  /* 0x00009000ff177b82 */ /* 0x000e220000000800 */
[----:B------:R-:W-:Y:S01]  /*1d30*/  LOP3.LUT R0, RZ, R25, RZ, 0x33, !PT ;  /* 0x00000019ff007212 */ /* 0x000fe200078e33ff */
[----:B------:R-:W-:Y:S01]  /*1d40*/  @!P0 IMAD.IADD R22, R22, 0x1, -R26 ;  /* 0x0000000116168824 */ /* 0x000fe200078e0a1a */
[----:B------:R-:W-:Y:S01]  /*1d50*/  ISETP.NE.AND P0, PT, R25, RZ, PT ;  /* 0x000000ff1900720c */ /* 0x000fe20003f05270 */
[----:B------:R-:W-:Y:S01]  /*1d60*/  @!P3 IMAD.MOV R14, RZ, RZ, -R14 ;  /* 0x000000ffff0eb224 */ /* 0x000fe200078e0a0e */
[----:B------:R-:W-:Y:S01]  /*1d70*/  ISETP.GE.AND P3, PT, R33, RZ, PT ;  /* 0x000000ff2100720c */ /* 0x000fe20003f66270 */
[--C-:B------:R-:W-:Y:S01]  /*1d80*/  @!P4 IMAD.IADD R19, R19, 0x1, -R26.reuse ;  /* 0x000000011313c824 */ /* 0x100fe200078e0a1a */
[----:B------:R-:W-:Y:S01]  /*1d90*/  ISETP.GE.AND P4, PT, R35, RZ, PT ;  /* 0x000000ff2300720c */ /* 0x000fe20003f86270 */
[----:B------:R-:W1:Y:S01]  /*1da0*/  LDC.64 R24, c[0x0][0x218] ;  /* 0x00008600ff187b82 */ /* 0x000e620000000a00 */
[----:B------:R-:W-:Y:S01]  /*1db0*/  @!P5 IMAD.IADD R20, R20, 0x1, -R26 ;  /* 0x000000011414d824 */ /* 0x000fe200078e0a1a */
[----:B------:R-:W-:Y:S01]  /*1dc0*/  ISETP.GE.AND P5, PT, R36, RZ, PT ;  /* 0x000000ff2400720c */ /* 0x000fe20003fa6270 */
[----:B------:R-:W-:Y:S01]  /*1dd0*/  @!P6 IMAD.MOV R18, RZ, RZ, -R18 ;  /* 0x000000ffff12e224 */ /* 0x000fe200078e0a12 */
[C---:B------:R-:W-:Y:S01]  /*1de0*/  SEL R7, R0.reuse, R7, !P0 ;  /* 0x0000000700077207 */ /* 0x040fe20004000000 */
[----:B------:R-:W-:Y:S01]  /*1df0*/  @!P2 IMAD.IADD R21, R21, 0x1, -R26 ;  /* 0x000000011515a824 */ /* 0x000fe200078e0a1a */
[----:B------:R-:W-:Y:S01]  /*1e00*/  ISETP.GE.AND P2, PT, R37, RZ, PT ;  /* 0x000000ff2500720c */ /* 0x000fe20003f46270 */
[----:B------:R-:W-:Y:S01]  /*1e10*/  @!P1 IMAD.MOV R22, RZ, RZ, -R22 ;  /* 0x000000ffff169224 */ /* 0x000fe200078e0a16 */
[C---:B------:R-:W-:Y:S01]  /*1e20*/  SEL R8, R0.reuse, R8, !P0 ;  /* 0x0000000800087207 */ /* 0x040fe20004000000 */
[----:B------:R-:W-:Y:S01]  /*1e30*/  IMAD R3, R3, UR8, RZ ;  /* 0x0000000803037c24 */ /* 0x000fe2000f8e02ff */
[C---:B------:R-:W-:Y:S01]  /*1e40*/  SEL R18, R0.reuse, R18, !P0 ;  /* 0x0000001200127207 */ /* 0x040fe20004000000 */
[----:B------:R-:W-:Y:S01]  /*1e50*/  @!P3 IMAD.MOV R17, RZ, RZ, -R17 ;  /* 0x000000ffff11b224 */ /* 0x000fe200078e0a11 */
[C---:B------:R-:W-:Y:S01]  /*1e60*/  SEL R9, R0.reuse, R9, !P0 ;  /* 0x0000000900097207 */ /* 0x040fe20004000000 */
[----:B------:R-:W-:Y:S01]  /*1e70*/  @!P4 IMAD.MOV R19, RZ, RZ, -R19 ;  /* 0x000000ffff13c224 */ /* 0x000fe200078e0a13 */
[C---:B------:R-:W-:Y:S01]  /*1e80*/  SEL R10, R0.reuse, R10, !P0 ;  /* 0x0000000a000a7207 */ /* 0x040fe20004000000 */
[----:B------:R-:W-:Y:S01]  /*1e90*/  @!P5 IMAD.MOV R20, RZ, RZ, -R20 ;  /* 0x000000ffff14d224 */ /* 0x000fe200078e0a14 */
[C---:B------:R-:W-:Y:S01]  /*1ea0*/  SEL R11, R0.reuse, R11, !P0 ;  /* 0x0000000b000b7207 */ /* 0x040fe20004000000 */
[----:B0-----:R-:W-:Y:S01]  /*1eb0*/  IMAD R7, R7, R23, RZ ;  /* 0x0000001707077224 */ /* 0x001fe200078e02ff */
[C---:B------:R-:W-:Y:S01]  /*1ec0*/  SEL R19, R0.reuse, R19, !P0 ;  /* 0x0000001300137207 */ /* 0x040fe20004000000 */
[----:B------:R-:W-:Y:S01]  /*1ed0*/  @!P2 IMAD.MOV R21, RZ, RZ, -R21 ;  /* 0x000000ffff15a224 */ /* 0x000fe200078e0a15 */
[----:B------:R-:W-:Y:S01]  /*1ee0*/  SEL R20, R0, R20, !P0 ;  /* 0x0000001400147207 */ /* 0x000fe20004000000 */
[-C--:B------:R-:W-:Y:S01]  /*1ef0*/  IMAD R8, R8, R23.reuse, RZ ;  /* 0x0000001708087224 */ /* 0x080fe200078e02ff */
[----:B------:R-:W-:Y:S01]  /*1f00*/  SEL R12, R0, R12, !P0 ;  /* 0x0000000c000c7207 */ /* 0x000fe20004000000 */
[-C--:B------:R-:W-:Y:S01]  /*1f10*/  IMAD R222, R18, R23.reuse, RZ ;  /* 0x0000001712de7224 */ /* 0x080fe200078e02ff */
[----:B-1----:R-:W-:Y:S01]  /*1f20*/  LEA R18, P2, R7, R24, 0x1 ;  /* 0x0000001807127211 */ /* 0x002fe200078408ff */
[----:B------:R-:W-:Y:S01]  /*1f30*/  IMAD R9, R9, R23, RZ ;  /* 0x0000001709097224 */ /* 0x000fe200078e02ff */
[----:B------:R-:W-:Y:S01]  /*1f40*/  SEL R13, R0, R13, !P0 ;  /* 0x0000000d000d7207 */ /* 0x000fe20004000000 */
[-C--:B------:R-:W-:Y:S01]  /*1f50*/  IMAD R10, R10, R23.reuse, RZ ;  /* 0x000000170a0a7224 */ /* 0x080fe200078e02ff */
[----:B------:R-:W-:Y:S01]  /*1f60*/  SEL R14, R0, R14, !P0 ;  /* 0x0000000e000e7207 */ /* 0x000fe20004000000 */
[----:B------:R-:W-:Y:S01]  /*1f70*/  IMAD R226, R20, R23, RZ ;  /* 0x0000001714e27224 */ /* 0x000fe200078e02ff */
[C---:B------:R-:W-:Y:S01]  /*1f80*/  SEL R15, R0.reuse, R15, !P0 ;  /* 0x0000000f000f7207 */ /* 0x040fe20004000000 */
[----:B------:R-:W-:Y:S01]  /*1f90*/  IMAD R224, R19, R23, RZ ;  /* 0x0000001713e07224 */ /* 0x000fe200078e02ff */
[C---:B------:R-:W-:Y:S01]  /*1fa0*/  SEL R16, R0.reuse, R16, !P0 ;  /* 0x0000001000107207 */ /* 0x040fe20004000000 */
[----:B------:R0:W-:Y:S01]  /*1fb0*/  STL [R1+0x310], R18 ;  /* 0x0003101201007387 */ /* 0x0001e20000100800 */
[----:B------:R-:W-:Y:S01]  /*1fc0*/  SEL R17, R0, R17, !P0 ;  /* 0x0000001100117207 */ /* 0x000fe20004000000 */
[----:B------:R-:W-:Y:S01]  /*1fd0*/  IMAD.WIDE R236, R6, 0x2, RZ ;  /* 0x0000000206ec7825 */ /* 0x000fe200078e02ff */
[----:B------:R-:W-:-:S02]  /*1fe0*/  SEL R21, R0, R21, !P0 ;  /* 0x0000001500157207 */ /* 0x000fc40004000000 */
[----:B------:R-:W-:Y:S02]  /*1ff0*/  CS2R R26, SRZ ;  /* 0x00000000001a7805 */ /* 0x000fe4000001ff00 */
[----:B------:R-:W-:Y:S01]  /*2000*/  SEL R0, R0, R22, !P0 ;  /* 0x0000001600007207 */ /* 0x000fe20004000000 */
[-C--:B------:R-:W-:Y:S01]  /*2010*/  IMAD R11, R11, R23.reuse, RZ ;  /* 0x000000170b0b7224 */ /* 0x080fe200078e02ff */
[-C--:B------:R-:W-:Y:S01]  /*2020*/  LEA R20, P1, R8, R24.reuse, 0x1 ;  /* 0x0000001808147211 */ /* 0x080fe200078208ff */
[-C--:B------:R-:W-:Y:S01]  /*2030*/  IMAD R12, R12, R23.reuse, RZ ;  /* 0x000000170c0c7224 */ /* 0x080fe200078e02ff */
[-C--:B------:R-:W-:Y:S01]  /*2040*/  LEA R19, P0, R9, R24.reuse, 0x1 ;  /* 0x0000001809137211 */ /* 0x080fe200078008ff */
[-C--:B------:R-:W-:Y:S01]  /*2050*/  IMAD R13, R13, R23.reuse, RZ ;  /* 0x000000170d0d7224 */ /* 0x080fe200078e02ff */
[----:B0-----:R-:W-:Y:S01]  /*2060*/  LEA R18, P4, R10, R24, 0x1 ;  /* 0x000000180a127211 */ /* 0x001fe200078808ff */
[----:B------:R-:W-:Y:S01]  /*2070*/  STL [R1+0x308], R20 ;  /* 0x0003081401007387 */ /* 0x000fe20000100800 */
[----:B------:R-:W-:Y:S01]  /*2080*/  LOP3.LUT R234, R4, 0x10, RZ, 0x3c, !PT ;  /* 0x0000001004ea7812 */ /* 0x000fe200078e3cff */
[----:B------:R-:W-:Y:S01]  /*2090*/  IMAD R14, R14, R23, RZ ;  /* 0x000000170e0e7224 */ /* 0x000fe200078e02ff */
[C---:B------:R-:W-:Y:S01]  /*20a0*/  LOP3.LUT R234, R4.reuse, 0x30, RZ, 0x3c, !PT ;  /* 0x0000003004ea7812 */ /* 0x040fe200078e3cff */
[----:B------:R0:W-:Y:S01]  /*20b0*/  STL [R1+0x300], R19 ;  /* 0x0003001301007387 */ /* 0x0001e20000100800 */
[----:B------:R-:W-:Y:S01]  /*20c0*/  IMAD.WIDE R234, R3, 0x2, RZ ;  /* 0x0000000203ea7825 */ /* 0x000fe200078e02ff */
[----:B------:R-:W-:-:S02]  /*20d0*/  LOP3.LUT R3, R4, 0x50, RZ, 0x3c, !PT ;  /* 0x0000005004037812 */ /* 0x000fc400078e3cff */
[----:B------:R-:W-:Y:S01]  /*20e0*/  CS2R R28, SRZ ;  /* 0x00000000001c7805 */ /* 0x000fe2000001ff00 */
[----:B------:R1:W-:Y:S01]  /*20f0*/  STL [R1+0x2f4], R18 ;  /* 0x0002f41201007387 */ /* 0x0003e20000100800 */
[-C--:B------:R-:W-:Y:S01]  /*2100*/  LEA R241, P6, R11, R24.reuse, 0x1 ;  /* 0x000000180bf17211 */ /* 0x080fe200078c08ff */
[-C--:B------:R-:W-:Y:S01]  /*2110*/  IMAD R228, R21, R23.reuse, RZ ;  /* 0x0000001715e47224 */ /* 0x080fe200078e02ff */
[-C--:B------:R-:W-:Y:S01]  /*2120*/  LEA R239, P5, R12, R24.reuse, 0x1 ;  /* 0x000000180cef7211 */ /* 0x080fe200078a08ff */
[----:B------:R-:W-:Y:S01]  /*2130*/  IMAD R15, R15, R23, RZ ;  /* 0x000000170f0f7224 */ /* 0x000fe200078e02ff */
[----:B------:R-:W-:Y:S01]  /*2140*/  LEA.HI.X.SX32 R240, R11, R25, 0x1, P6 ;  /* 0x000000190bf07211 */ /* 0x000fe200030f0eff */
[-C--:B------:R-:W-:Y:S01]  /*2150*/  IMAD R16, R16, R23.reuse, RZ ;  /* 0x0000001710107224 */ /* 0x080fe200078e02ff */
[----:B0-----:R-:W-:Y:S01]  /*2160*/  LEA R19, P3, R13, R24, 0x1 ;  /* 0x000000180d137211 */ /* 0x001fe200078608ff */
[----:B------:R-:W-:Y:S01]  /*2170*/  IMAD R17, R17, R23, RZ ;  /* 0x0000001711117224 */ /* 0x000fe200078e02ff */
[----:B------:R-:W-:Y:S01]  /*2180*/  LEA.HI.X.SX32 R238, R12, R25, 0x1, P5 ;  /* 0x000000190cee7211 */ /* 0x000fe200028f0eff */
[----:B------:R-:W-:Y:S01]  /*2190*/  IMAD R0, R0, R23, RZ ;  /* 0x0000001700007224 */ /* 0x000fe200078e02ff */
[----:B-1----:R-:W-:-:S02]  /*21a0*/  LEA.HI.X.SX32 R18, R7, R25, 0x1, P2 ;  /* 0x0000001907127211 */ /* 0x002fc400010f0eff */
[----:B------:R-:W-:Y:S02]  /*21b0*/  CS2R R30, SRZ ;  /* 0x00000000001e7805 */ /* 0x000fe4000001ff00 */
[-C--:B------:R-:W-:Y:S02]  /*21c0*/  LEA.HI.X.SX32 R7, R8, R25.reuse, 0x1, P1 ;  /* 0x0000001908077211 */ /* 0x080fe400008f0eff */
[----:B------:R-:W-:Y:S02]  /*21d0*/  CS2R R32, SRZ ;  /* 0x0000000000207805 */ /* 0x000fe4000001ff00 */
[----:B------:R-:W-:Y:S01]  /*21e0*/  LEA.HI.X.SX32 R8, R9, R25, 0x1, P0 ;  /* 0x0000001909087211 */ /* 0x000fe200000f0eff */
[----:B------:R0:W-:Y:S01]  /*21f0*/  STL [R1+0x30c], R18 ;  /* 0x00030c1201007387 */ /* 0x0001e20000100800 */
[----:B------:R-:W-:Y:S02]  /*2200*/  LOP3.LUT R9, R88, 0x1f, RZ, 0xc0, !PT ;  /* 0x0000001f58097812 */ /* 0x000fe400078ec0ff */
[----:B------:R-:W-:-:S02]  /*2210*/  CS2R R88, SRZ ;  /* 0x0000000000587805 */ /* 0x000fc4000001ff00 */
[CC--:B------:R-:W-:Y:S01]  /*2220*/  LEA R21, P2, R14.reuse, R24.reuse, 0x1 ;  /* 0x000000180e157211 */ /* 0x0c0fe200078408ff */
[----:B------:R1:W-:Y:S01]  /*2230*/  STL [R1+0x304], R7 ;  /* 0x0003040701007387 */ /* 0x0003e20000100800 */
[-C--:B------:R-:W-:Y:S02]  /*2240*/  LEA R23, P1, R15, R24.reuse, 0x1 ;  /* 0x000000180f177211 */ /* 0x080fe400078208ff */
[----:B------:R-:W-:Y:S02]  /*2250*/  CS2R R34, SRZ ;  /* 0x0000000000227805 */ /* 0x000fe4000001ff00 */
[----:B------:R-:W-:Y:S01]  /*2260*/  LEA.HI.X.SX32 R20, R14, R25, 0x1, P2 ;  /* 0x000000190e147211 */ /* 0x000fe200010f0eff */
[----:B------:R2:W-:Y:S01]  /*2270*/  STL [R1+0x2fc], R8 ;  /* 0x0002fc0801007387 */ /* 0x0005e20000100800 */
[----:B------:R-:W-:Y:S02]  /*2280*/  LEA R219, P0, R16, R24, 0x1 ;  /* 0x0000001810db7211 */ /* 0x000fe400078008ff */
[----:B------:R-:W-:-:S02]  /*2290*/  CS2R R36, SRZ ;  /* 0x0000000000247805 */ /* 0x000fc4000001ff00 */
[-C--:B0-----:R-:W-:Y:S02]  /*22a0*/  LEA.HI.X.SX32 R18, R13, R25.reuse, 0x1, P3 ;  /* 0x000000190d127211 */ /* 0x081fe400018f0eff */
[-C--:B------:R-:W-:Y:S02]  /*22b0*/  LEA.HI.X.SX32 R22, R15, R25.reuse, 0x1, P1 ;  /* 0x000000190f167211 */ /* 0x080fe400008f0eff */
[-C--:B-1----:R-:W-:Y:S02]  /*22c0*/  LEA.HI.X.SX32 R7, R10, R25.reuse, 0x1, P4 ;  /* 0x000000190a077211 */ /* 0x082fe400020f0eff */
[----:B------:R-:W-:Y:S01]  /*22d0*/  LEA.HI.X.SX32 R218, R16, R25, 0x1, P0 ;  /* 0x0000001910da7211 */ /* 0x000fe200000f0eff */
[----:B--2---:R-:W0:Y:S01]  /*22e0*/  LDC R8, c[0x0][0x23c] ;  /* 0x00008f00ff087b82 */ /* 0x004e220000000800 */
[----:B------:R-:W-:Y:S01]  /*22f0*/  LEA R221, P4, R17, R24, 0x1 ;  /* 0x0000001811dd7211 */ /* 0x000fe200078808ff */
[----:B------:R1:W-:Y:S01]  /*2300*/  STL [R1+0x2f0], R7 ;  /* 0x0002f00701007387 */ /* 0x0003e20000100800 */
[----:B------:R-:W-:-:S02]  /*2310*/  LOP3.LUT R6, R4, 0x70, RZ, 0x3c, !PT ;  /* 0x0000007004067812 */ /* 0x000fc400078e3cff */
[----:B------:R-:W-:Y:S01]  /*2320*/  LEA.HI.X.SX32 R220, R17, R25, 0x1, P4 ;  /* 0x0000001911dc7211 */ /* 0x000fe200020f0eff */
[----:B------:R-:W-:Y:S01]  /*2330*/  STL [R1], RZ ;  /* 0x000000ff01007387 */ /* 0x000fe20000100800 */
[-C--:B------:R-:W-:Y:S02]  /*2340*/  LEA R223, P6, R222, R24.reuse, 0x1 ;  /* 0x00000018dedf7211 */ /* 0x080fe400078c08ff */
[-C--:B------:R-:W-:Y:S01]  /*2350*/  LEA R225, P5, R224, R24.reuse, 0x1 ;  /* 0x00000018e0e17211 */ /* 0x080fe200078a08ff */
[----:B------:R-:W-:Y:S01]  /*2360*/  STL [R1+0x4], RZ ;  /* 0x000004ff01007387 */ /* 0x000fe20000100800 */
[-C--:B------:R-:W-:Y:S01]  /*2370*/  LEA R227, P3, R226, R24.reuse, 0x1 ;  /* 0x00000018e2e37211 */ /* 0x080fe200078608ff */
[----:B-1----:R-:W1:Y:S01]  /*2380*/  LDC R7, c[0x0][0x238] ;  /* 0x00008e00ff077b82 */ /* 0x002e620000000800 */
[-C--:B------:R-:W-:Y:S01]  /*2390*/  LEA R229, P2, R228, R24.reuse, 0x1 ;  /* 0x00000018e4e57211 */ /* 0x080fe200078408ff */
[----:B------:R-:W-:Y:S01]  /*23a0*/  STL [R1+0x8], RZ ;  /* 0x000008ff01007387 */ /* 0x000fe20000100800 */
[----:B------:R-:W-:-:S02]  /*23b0*/  LEA R231, P1, R0, R24, 0x1 ;  /* 0x0000001800e77211 */ /* 0x000fc400078208ff */
[-C--:B------:R-:W-:Y:S01]  /*23c0*/  LEA.HI.X.SX32 R222, R222, R25.reuse, 0x1, P6 ;  /* 0x00000019dede7211 */ /* 0x080fe200030f0eff */
[----:B------:R-:W-:Y:S01]  /*23d0*/  STL [R1+0xc], RZ ;  /* 0x00000cff01007387 */ /* 0x000fe20000100800 */
[-C--:B------:R-:W-:Y:S02]  /*23e0*/  LEA.HI.X.SX32 R224, R224, R25.reuse, 0x1, P5 ;  /* 0x00000019e0e07211 */ /* 0x080fe400028f0eff */
[-C--:B------:R-:W-:Y:S01]  /*23f0*/  LEA.HI.X.SX32 R226, R226, R25.reuse, 0x1, P3 ;  /* 0x00000019e2e27211 */ /* 0x080fe200018f0eff */
[----:B------:R-:W-:Y:S01]  /*2400*/  STL [R1+0x10], RZ ;  /* 0x000010ff01007387 */ /* 0x000fe20000100800 */
[-C--:B------:R-:W-:Y:S01]  /*2410*/  LEA.HI.X.SX32 R228, R228, R25.reuse, 0x1, P2 ;  /* 0x00000019e4e47211 */ /* 0x080fe200010f0eff */
[----:B0-----:R-:W-:Y:S01]  /*2420*/  IMAD R10, R9, R8, RZ ;  /* 0x00000008090a7224 */ /* 0x001fe200078e02ff */
[----:B------:R-:W-:Y:S01]  /*2430*/  LEA.HI.X.SX32 R230, R0, R25, 0x1, P1 ;  /* 0x0000001900e67211 */ /* 0x000fe200008f0eff */
[----:B------:R-:W-:Y:S01]  /*2440*/  STL [R1+0x14], RZ ;  /* 0x000014ff01007387 */ /* 0x000fe20000100800 */
[----:B------:R-:W-:Y:S01]  /*2450*/  CS2R R24, SRZ ;  /* 0x0000000000187805 */ /* 0x000fe2000001ff00 */
[----:B------:R-:W-:Y:S01]  /*2460*/  IMAD.U32 R0, RZ, RZ, UR5 ;  /* 0x00000005ff007e24 */ /* 0x000fe2000f8e00ff */
[----:B------:R-:W-:Y:S01]  /*2470*/  UMOV UR5, URZ ;  /* 0x0000003f00057c82 */ /* 0x000fe20008000000 */
[----:B------:R-:W-:Y:S01]  /*2480*/  STL [R1+0x18], RZ ;  /* 0x000018ff01007387 */ /* 0x000fe20000100800 */
[----:B------:R-:W-:-:S03]  /*2490*/  UIADD3.64 UR6, UR4, -UR6, URZ ;  /* 0x8000000604067297 */ /* 0x000fc6000fffe03f */
[----:B------:R-:W-:Y:S01]  /*24a0*/  STL [R1+0x1c], RZ ;  /* 0x00001cff01007387 */ /* 0x000fe20000100800 */
[----:B-1----:R-:W-:-:S03]  /*24b0*/  IMAD R8, R7, 0x1f, RZ ;  /* 0x0000001f07087824 */ /* 0x002fc600078e02ff */
[----:B------:R-:W-:Y:S01]  /*24c0*/  STL [R1+0x20], RZ ;  /* 0x000020ff01007387 */ /* 0x000fe20000100800 */
[C---:B------:R-:W-:Y:S02]  /*24d0*/  IMAD R9, R7.reuse, 0x1e, RZ ;  /* 0x0000001e07097824 */ /* 0x040fe400078e02ff */
[C---:B------:R-:W-:Y:S01]  /*24e0*/  IMAD R10, R7.reuse, 0x1d, RZ ;  /* 0x0000001d070a7824 */ /* 0x040fe200078e02ff */
[----:B------:R-:W-:Y:S01]  /*24f0*/  STL [R1+0x24], RZ ;  /* 0x000024ff01007387 */ /* 0x000fe20000100800 */
[C---:B------:R-:W-:Y:S02]  /*2500*/  IMAD R11, R7.reuse, 0x1c, RZ ;  /* 0x0000001c070b7824 */ /* 0x040fe400078e02ff */
[C---:B------:R-:W-:Y:S01]  /*2510*/  IMAD R12, R7.reuse, 0x1b, RZ ;  /* 0x0000001b070c7824 */ /* 0x040fe200078e02ff */
[----:B------:R-:W-:Y:S01]  /*2520*/  STL [R1+0x28], RZ ;  /* 0x000028ff01007387 */ /* 0x000fe20000100800 */
[C---:B------:R-:W-:Y:S02]  /*2530*/  IMAD R13, R7.reuse, 0x1a, RZ ;  /* 0x0000001a070d7824 */ /* 0x040fe400078e02ff */
[C---:B------:R-:W-:Y:S01]  /*2540*/  IMAD R14, R7.reuse, 0x19, RZ ;  /* 0x00000019070e7824 */ /* 0x040fe200078e02ff */
[----:B------:R-:W-:Y:S01]  /*2550*/  STL [R1+0x2c], RZ ;  /* 0x00002cff01007387 */ /* 0x000fe20000100800 */
[----:B------:R-:W-:-:S02]  /*2560*/  IMAD R15, R7, 0x18, RZ ;  /* 0x00000018070f7824 */ /* 0x000fc400078e02ff */
        /* <DEDUP_REMOVED lines=11> */
[C---:B------:R-:W-:Y:S02]  /*2620*/  IMAD.SHL.U32 R246, R7.reuse, 0x10, RZ ;  /* 0x0000001007f67824 */ /* 0x040fe400078e00ff */
        /* <DEDUP_REMOVED lines=9> */
[----:B------:R-:W-:Y:S01]  /*26c0*/  IMAD.SHL.U32 R6, R7, 0x8, RZ ;  /* 0x0000000807067824 */ /* 0x000fe200078e00ff */
[----:B------:R-:W-:Y:S04]  /*26d0*/  STL [R1+0x4c], RZ ;  /* 0x00004cff01007387 */ /* 0x000fe80000100800 */
        /* <DEDUP_REMOVED lines=44> */
[----:B------:R0:W-:Y:S02]  /*29a0*/  STL [R1+0x2f8], R2 ;  /* 0x0002f80201007387 */ /* 0x0001e40000100800 */
[----:B0-----:R-:W-:-:S02]  /*29b0*/  LOP3.LUT R2, R4, 0x20, RZ, 0x3c, !PT ;  /* 0x0000002004027812 */ /* 0x001fc400078e3cff */
[C---:B------:R-:W-:Y:S02]  /*29c0*/  LOP3.LUT R2, R4.reuse, 0x40, RZ, 0x3c, !PT ;  /* 0x0000004004027812 */ /* 0x040fe400078e3cff */
[----:B------:R-:W-:Y:S01]  /*29d0*/  LOP3.LUT R2, R4, 0x60, RZ, 0x3c, !PT ;  /* 0x0000006004027812 */ /* 0x000fe200078e3cff */
[----:B------:R-:W-:-:S05]  /*29e0*/  IMAD.WIDE R2, R8, 0x2, R236 ;  /* 0x0000000208027825 */ /* 0x000fca00078e02ec */
[----:B------:R0:W-:Y:S02]  /*29f0*/  STL.64 [R1+0x2e8], R2 ;  /* 0x0002e80201007387 */ /* 0x0001e40000100a00 */
[----:B0-----:R-:W-:-:S05]  /*2a00*/  IMAD.WIDE R2, R8, 0x2, R234 ;  /* 0x0000000208027825 */ /* 0x001fca00078e02ea */
[----:B------:R0:W-:Y:S02]  /*2a10*/  STL.64 [R1+0x2e0], R2 ;  /* 0x0002e00201007387 */ /* 0x0001e40000100a00 */
[----:B0-----:R-:W-:-:S04]  /*2a20*/  IMAD.WIDE R2, R9, 0x2, R236 ;  /* 0x0000000209027825 */ /* 0x001fc800078e02ec */
[----:B------:R-:W-:Y:S01]  /*2a30*/  IMAD.WIDE R8, R9, 0x2, R234 ;  /* 0x0000000209087825 */ /* 0x000fe200078e02ea */
[----:B------:R0:W-:Y:S04]  /*2a40*/  STL.64 [R1+0x2d8], R2 ;  /* 0x0002d80201007387 */ /* 0x0001e80000100a00 */
[----:B------:R1:W-:Y:S01]  /*2a50*/  STL.64 [R1+0x2d0], R8 ;  /* 0x0002d00801007387 */ /* 0x0003e20000100a00 */
[----:B0-----:R-:W-:-:S04]  /*2a60*/  IMAD.WIDE R2, R10, 0x2, R236 ;  /* 0x000000020a027825 */ /* 0x001fc800078e02ec */
[----:B-1----:R-:W-:Y:S01]  /*2a70*/  IMAD.WIDE R8, R10, 0x2, R234 ;  /* 0x000000020a087825 */ /* 0x002fe200078e02ea */
[----:B------:R0:W-:Y:S04]  /*2a80*/  STL.64 [R1+0x2c8], R2 ;  /* 0x0002c80201007387 */ /* 0x0001e80000100a00 */
[----:B------:R1:W-:Y:S01]  /*2a90*/  STL.64 [R1+0x2c0], R8 ;  /* 0x0002c00801007387 */ /* 0x0003e20000100a00 */
[----:B0-----:R-:W-:-:S04]  /*2aa0*/  IMAD.WIDE R2, R11, 0x2, R236 ;  /* 0x000000020b027825 */ /* 0x001fc800078e02ec */
[----:B-1----:R-:W-:Y:S01]  /*2ab0*/  IMAD.WIDE R8, R11, 0x2, R234 ;  /* 0x000000020b087825 */ /* 0x002fe200078e02ea */
[----:B------:R0:W-:Y:S03]  /*2ac0*/  STL.64 [R1+0x2b8], R2 ;  /* 0x0002b80201007387 */ /* 0x0001e60000100a00 */
[C---:B------:R-:W-:Y:S01]  /*2ad0*/  IMAD.WIDE R10, R12.reuse, 0x2, R236 ;  /* 0x000000020c0a7825 */ /* 0x040fe200078e02ec */
[----:B------:R1:W-:Y:S04]  /*2ae0*/  STL.64 [R1+0x2b0], R8 ;  /* 0x0002b00801007387 */ /* 0x0003e80000100a00 */
[----:B------:R2:W-:Y:S01]  /*2af0*/  STL.64 [R1+0x2a8], R10 ;  /* 0x0002a80a01007387 */ /* 0x0005e20000100a00 */
[----:B0-----:R-:W-:-:S04]  /*2b00*/  IMAD.WIDE R2, R12, 0x2, R234 ;  /* 0x000000020c027825 */ /* 0x001fc800078e02ea */
[C---:B-1----:R-:W-:Y:S01]  /*2b10*/  IMAD.WIDE R8, R13.reuse, 0x2, R236 ;  /* 0x000000020d087825 */ /* 0x042fe200078e02ec */
[----:B------:R0:W-:Y:S03]  /*2b20*/  STL.64 [R1+0x2a0], R2 ;  /* 0x0002a00201007387 */ /* 0x0001e60000100a00 */
[----:B--2---:R-:W-:Y:S01]  /*2b30*/  IMAD.WIDE R10, R13, 0x2, R234 ;  /* 0x000000020d0a7825 */ /* 0x004fe200078e02ea */
[----:B------:R1:W-:Y:S04]  /*2b40*/  STL.64 [R1+0x298], R8 ;  /* 0x0002980801007387 */ /* 0x0003e80000100a00 */
[----:B------:R2:W-:Y:S01]  /*2b50*/  STL.64 [R1+0x290], R10 ;  /* 0x0002900a01007387 */ /* 0x0005e20000100a00 */
[----:B0-----:R-:W-:-:S04]  /*2b60*/  IMAD.WIDE R2, R14, 0x2, R236 ;  /* 0x000000020e027825 */ /* 0x001fc800078e02ec */
[----:B-1----:R-:W-:Y:S01]  /*2b70*/  IMAD.WIDE R8, R14, 0x2, R234 ;  /* 0x000000020e087825 */ /* 0x002fe200078e02ea */
[----:B------:R0:W-:Y:S03]  /*2b80*/  STL.64 [R1+0x288], R2 ;  /* 0x0002880201007387 */ /* 0x0001e60000100a00 */
[C---:B--2---:R-:W-:Y:S01]  /*2b90*/  IMAD.WIDE R10, R15.reuse, 0x2, R236 ;  /* 0x000000020f0a7825 */ /* 0x044fe200078e02ec */
        /* <DEDUP_REMOVED lines=56> */
[----:B0-----:R-:W-:-:S02]  /*2f20*/  IMAD R2, R7, 0x9, RZ ;  /* 0x0000000907027824 */ /* 0x001fc400078e02ff */
[----:B------:R-:W-:Y:S02]  /*2f30*/  IMAD.SHL.U32 R3, R7, 0x4, RZ ;  /* 0x0000000407037824 */ /* 0x000fe400078e00ff */
[----:B-1----:R-:W-:-:S04]  /*2f40*/  IMAD.WIDE R8, R252, 0x2, R236 ;  /* 0x00000002fc087825 */ /* 0x002fc800078e02ec */
[----:B--2---:R-:W-:Y:S01]  /*2f50*/  IMAD.WIDE R10, R252, 0x2, R234 ;  /* 0x00000002fc0a7825 */ /* 0x004fe200078e02ea */
[----:B------:R0:W-:Y:S04]  /*2f60*/  STL.64 [R1+0x198], R8 ;  /* 0x0001980801007387 */ /* 0x0001e80000100a00 */
[----:B------:R1:W-:Y:S01]  /*2f70*/  STL.64 [R1+0x190], R10 ;  /* 0x0001900a01007387 */ /* 0x0003e20000100a00 */
[----:B0-----:R-:W-:-:S04]  /*2f80*/  IMAD.WIDE R8, R2, 0x2, R236 ;  /* 0x0000000202087825 */ /* 0x001fc800078e02ec */
[----:B-1----:R-:W-:Y:S01]  /*2f90*/  IMAD.WIDE R10, R2, 0x2, R234 ;  /* 0x00000002020a7825 */ /* 0x002fe200078e02ea */
[----:B------:R0:W-:Y:S03]  /*2fa0*/  STL.64 [R1+0x188], R8 ;  /* 0x0001880801007387 */ /* 0x0001e60000100a00 */
[----:B------:R-:W-:Y:S01]  /*2fb0*/  IMAD R2, R7, 0x7, RZ ;  /* 0x0000000707027824 */ /* 0x000fe200078e02ff */
        /* <DEDUP_REMOVED lines=15> */
[----:B------:R1:W-:Y:S03]  /*30b0*/  STL.64 [R1+0x150], R10 ;  /* 0x0001500a01007387 */ /* 0x0003e60000100a00 */
[----:B------:R-:W-:-:S04]  /*30c0*/  IMAD.WIDE R12, R6, 0x2, R236 ;  /* 0x00000002060c7825 */ /* 0x000fc800078e02ec */
[----:B0-----:R-:W-:-:S04]  /*30d0*/  IMAD.WIDE R8, R2, 0x2, R236 ;  /* 0x0000000202087825 */ /* 0x001fc800078e02ec */
[----:B-1----:R-:W-:Y:S01]  /*30e0*/  IMAD.WIDE R10, R2, 0x2, R234 ;  /* 0x00000002020a7825 */ /* 0x002fe200078e02ea */
[----:B------:R0:W-:Y:S03]  /*30f0*/  STL.64 [R1+0x148], R8 ;  /* 0x0001480801007387 */ /* 0x0001e60000100a00 */
[----:B------:R-:W-:Y:S01]  /*3100*/  IMAD.SHL.U32 R2, R7, 0x2, RZ ;  /* 0x0000000207027824 */ /* 0x000fe200078e00ff */
[----:B------:R1:W-:Y:S01]  /*3110*/  STL.64 [R1+0x140], R10 ;  /* 0x0001400a01007387 */ /* 0x0003e20000100a00 */
[----:B0-----:R-:W-:-:S04]  /*3120*/  IMAD.WIDE R8, R3, 0x2, R236 ;  /* 0x0000000203087825 */ /* 0x001fc800078e02ec */
[--C-:B-1----:R-:W-:Y:S01]  /*3130*/  IMAD.WIDE R10, R3, 0x2, R234.reuse ;  /* 0x00000002030a7825 */ /* 0x102fe200078e02ea */
[----:B------:R0:W-:Y:S04]  /*3140*/  STL.64 [R1+0x138], R8 ;  /* 0x0001380801007387 */ /* 0x0001e80000100a00 */
[----:B------:R1:W-:Y:S04]  /*3150*/  STL.64 [R1+0x130], R10 ;  /* 0x0001300a01007387 */ /* 0x0003e80000100a00 */
[----:B------:R-:W-:Y:S01]  /*3160*/  STL.64 [R1+0x128], R12 ;  /* 0x0001280c01007387 */ /* 0x000fe20000100a00 */
[----:B0-----:R-:W-:-:S04]  /*3170*/  IMAD.WIDE R8, R6, 0x2, R234 ;  /* 0x0000000206087825 */ /* 0x001fc800078e02ea */
[C---:B-1----:R-:W-:Y:S01]  /*3180*/  IMAD.WIDE R10, R2.reuse, 0x2, R236 ;  /* 0x00000002020a7825 */ /* 0x042fe200078e02ec */
[----:B------:R0:W-:Y:S03]  /*3190*/  STL.64 [R1+0x120], R8 ;  /* 0x0001200801007387 */ /* 0x0001e60000100a00 */
[----:B------:R-:W-:Y:S01]  /*31a0*/  IMAD.WIDE R2, R2, 0x2, R234 ;  /* 0x0000000202027825 */ /* 0x000fe200078e02ea */
[----:B------:R-:W-:Y:S04]  /*31b0*/  STL.64 [R1+0x118], R10 ;  /* 0x0001180a01007387 */ /* 0x000fe80000100a00 */
[----:B------:R1:W-:Y:S01]  /*31c0*/  STL.64 [R1+0x110], R2 ;  /* 0x0001100201007387 */ /* 0x0003e20000100a00 */
[----:B0-----:R-:W-:-:S04]  /*31d0*/  IMAD.WIDE R8, R7, 0x2, R236 ;  /* 0x0000000207087825 */ /* 0x001fc800078e02ec */
[----:B------:R-:W-:Y:S01]  /*31e0*/  IMAD.WIDE R6, R7, 0x2, R234 ;  /* 0x0000000207067825 */ /* 0x000fe200078e02ea */
[----:B------:R0:W-:Y:S03]  /*31f0*/  STL.64 [R1+0x108], R8 ;  /* 0x0001080801007387 */ /* 0x0001e60000100a00 */
[----:B-1----:R-:W-:Y:S01]  /*3200*/  IMAD.U32 R2, RZ, RZ, UR10 ;  /* 0x0000000aff027e24 */ /* 0x002fe2000f8e00ff */
[----:B------:R0:W-:Y:S01]  /*3210*/  STL.64 [R1+0x100], R6 ;  /* 0x0001000601007387 */ /* 0x0001e20000100a00 */
[----:B------:R-:W-:Y:S01]  /*3220*/  IMAD.U32 R3, RZ, RZ, UR11 ;  /* 0x0000000bff037e24 */ /* 0x000fe2000f8e00ff */
[----:B------:R-:W-:Y:S01]  /*3230*/  UMOV UR10, UR4 ;  /* 0x00000004000a7c82 */ /* 0x000fe20008000000 */
[----:B------:R-:W-:-:S05]  /*3240*/  UMOV UR11, 0x80000020 ;  /* 0x80000020000b7882 */ /* 0x000fca0000000000 */
.L_x_1:
[----:B------:R-:W2:Y:S04]  /*3250*/  LDL.64 R10, [R1+0x118] ;  /* 0x00011800010a7983 */ /* 0x000ea80000100a00 */
[----:B------:R-:W-:Y:S04]  /*3260*/  STL [R1+0x450], R148 ;  /* 0x0004509401007387 */ /* 0x000fe80000100800 */
[----:B------:R-:W-:Y:S04]  /*3270*/  STL [R1+0x44c], R149 ;  /* 0x00044c9501007387 */ /* 0x000fe80000100800 */
[----:B------:R-:W-:Y:S04]  /*3280*/  STL [R1+0x448], R150 ;  /* 0x0004489601007387 */ /* 0x000fe80000100800 */
[----:B------:R-:W-:Y:S04]  /*3290*/  STL [R1+0x444], R151 ;  /* 0x0004449701007387 */ /* 0x000fe80000100800 */
[----:B-----5:R-:W-:Y:S04]  /*32a0*/  STL [R1+0x440], R232 ;  /* 0x000440e801007387 */ /* 0x020fe80000100800 */
[----:B------:R-:W-:Y:S04]  /*32b0*/  STL [R1+0x43c], R217 ;  /* 0x00043cd901007387 */ /* 0x000fe80000100800 */
[----:B------:R-:W-:Y:S04]  /*32c0*/  STL [R1+0x438], R216 ;  /* 0x000438d801007387 */ /* 0x000fe80000100800 */
[----:B------:R1:W-:Y:S04]  /*32d0*/  STL.64 [R1+0x430], R86 ;  /* 0x0004305601007387 */ /* 0x0003e80000100a00 */
[----:B-1----:R-:W3:Y:S04]  /*32e0*/  LDL.64 R86, [R1+0x110] ;  /* 0x0001100001567983 */ /* 0x002ee80000100a00 */
[----:B------:R1:W-:Y:S04]  /*32f0*/  STL.64 [R1+0x428], R84 ;  /* 0x0004285401007387 */ /* 0x0003e80000100a00 */
[----:B-1----:R-:W4:Y:S04]  /*3300*/  LDL.64 R84, [R1+0x108] ;  /* 0x0001080001547983 */ /* 0x002f280000100a00 */
[----:B------:R1:W-:Y:S04]  /*3310*/  STL.64 [R1+0x420], R82 ;  /* 0x0004205201007387 */ /* 0x0003e80000100a00 */
[----:B-1----:R-:W2:Y:S01]  /*3320*/  LDL.64 R82, [R1+0x100] ;  /* 0x0001000001527983 */ /* 0x002ea20000100a00 */
[----:B------:R-:W-:-:S02]  /*3330*/  ISETP.GT.AND P2, PT, R0, RZ, PT ;  /* 0x000000ff0000720c */ /* 0x000fc40003f44270 */
[-C--:B0-----:R-:W-:Y:S01]  /*3340*/  IADD3 R6, P1, R234, R2.reuse, RZ ;  /* 0x00000002ea067210 */ /* 0x081fe20007f3e0ff */
[----:B------:R-:W-:Y:S01]  /*3350*/  STL.64 [R1+0x418], R80 ;  /* 0x0004185001007387 */ /* 0x000fe20000100a00 */
[----:B------:R-:W-:Y:S02]  /*3360*/  PRMT R16, RZ, 0x7610, R16 ;  /* 0x00007610ff107816 */ /* 0x000fe40000000010 */
[----:B------:R-:W-:Y:S01]  /*3370*/  IADD3 R8, P0, R236, R2, RZ ;  /* 0x00000002ec087210 */ /* 0x000fe20007f1e0ff */
[----:B------:R-:W-:Y:S01]  /*3380*/  STL.64 [R1+0x410], R78 ;  /* 0x0004104e01007387 */ /* 0x000fe20000100a00 */
[----:B------:R-:W-:Y:S01]  /*3390*/  IMAD.X R7, R235, 0x1, R3, P1 ;  /* 0x00000001eb077824 */ /* 0x000fe200008e0603 */
[----:B------:R-:W-:Y:S02]  /*33a0*/  ISETP.GT.AND P3, PT, R0, 0x1, PT ;  /* 0x000000010000780c */ /* 0x000fe40003f64270 */
[----:B------:R0:W-:Y:S01]  /*33b0*/  STL.64 [R1+0x408], R76 ;  /* 0x0004084c01007387 */ /* 0x0001e20000100a00 */
[----:B------:R-:W-:Y:S01]  /*33c0*/  PRMT R17, RZ, 0x7610, R17 ;  /* 0x00007610ff117816 */ /* 0x000fe20000000011 */
[----:B------:R-:W-:-:S02]  /*33d0*/  IMAD.X R9, R237, 0x1, R3, P0 ;  /* 0x00000001ed097824 */ /* 0x000fc400000e0603 */
[----:B------:R1:W-:Y:S04]  /*33e0*/  STL.64 [R1+0x400], R74 ;  /* 0x0004004a01007387 */ /* 0x0003e80000100a00 */
[----:B------:R4:W-:Y:S04]  /*33f0*/  STL.64 [R1+0x3f8], R72 ;  /* 0x0003f84801007387 */ /* 0x0009e80000100a00 */
[----:B------:R-:W-:Y:S04]  /*3400*/  STL.64 [R1+0x3f0], R70 ;  /* 0x0003f04601007387 */ /* 0x000fe80000100a00 */
[----:B------:R-:W-:Y:S04]  /*3410*/  STL.64 [R1+0x3e8], R68 ;  /* 0x0003e84401007387 */ /* 0x000fe80000100a00 */
[----:B------:R4:W-:Y:S04]  /*3420*/  STL.64 [R1+0x3e0], R66 ;  /* 0x0003e04201007387 */ /* 0x0009e80000100a00 */
[----:B------:R-:W-:Y:S04]  /*3430*/  STL.64 [R1+0x3d8], R64 ;  /* 0x0003d84001007387 */ /* 0x000fe80000100a00 */
[----:B------:R-:W-:Y:S04]  /*3440*/  STL.64 [R1+0x3d0], R62 ;  /* 0x0003d03e01007387 */ /* 0x000fe80000100a00 */
[----:B------:R-:W-:Y:S04]  /*3450*/  STL.64 [R1+0x3c8], R60 ;  /* 0x0003c83c01007387 */ /* 0x000fe80000100a00 */
[----:B------:R3:W-:Y:S04]  /*3460*/  STL.64 [R1+0x3c0], R58 ;  /* 0x0003c03a01007387 */ /* 0x0007e80000100a00 */
[----:B------:R-:W-:Y:S04]  /*3470*/  STL.64 [R1+0x3b8], R56 ;  /* 0x0003b83801007387 */ /* 0x000fe80000100a00 */
[----:B------:R-:W-:Y:S04]  /*3480*/  STL.64 [R1+0x3b0], R54 ;  /* 0x0003b03601007387 */ /* 0x000fe80000100a00 */
[----:B------:R-:W-:Y:S04]  /*3490*/  STL.64 [R1+0x3a8], R52 ;  /* 0x0003a83401007387 */ /* 0x000fe80000100a00 */
[----:B------:R3:W-:Y:S04]  /*34a0*/  STL.64 [R1+0x3a0], R50 ;  /* 0x0003a03201007387 */ /* 0x0007e80000100a00 */
[----:B------:R3:W-:Y:S04]  /*34b0*/  STL.64 [R1+0x398], R48 ;  /* 0x0003983001007387 */ /* 0x0007e80000100a00 */
[----:B------:R-:W-:Y:S04]  /*34c0*/  STL.64 [R1+0x390], R46 ;  /* 0x0003902e01007387 */ /* 0x000fe80000100a00 */
[----:B------:R-:W-:Y:S04]  /*34d0*/  STL.64 [R1+0x388], R44 ;  /* 0x0003882c01007387 */ /* 0x000fe80000100a00 */
[----:B------:R-:W-:Y:S04]  /*34e0*/  STL.64 [R1+0x380], R42 ;  /* 0x0003802a01007387 */ /* 0x000fe80000100a00 */
[----:B------:R3:W-:Y:S04]  /*34f0*/  STL.64 [R1+0x378], R40 ;  /* 0x0003782801007387 */ /* 0x0007e80000100a00 */
[----:B------:R-:W-:Y:S04]  /*3500*/  STL.64 [R1+0x370], R38 ;  /* 0x0003702601007387 */ /* 0x000fe80000100a00 */
[----:B------:R-:W-:Y:S04]  /*3510*/  STL.64 [R1+0x368], R36 ;  /* 0x0003682401007387 */ /* 0x000fe80000100a00 */
[----:B------:R2:W3:Y:S04]  /*3520*/  @P2 LDG.E.U16 R16, desc[UR14][R6.64] ;  /* 0x0000000e06102981 */ /* 0x0004e8000c1e1500 */
[----:B------:R-:W-:Y:S04]  /*3530*/  STL.64 [R1+0x360], R34 ;  /* 0x0003602201007387 */ /* 0x000fe80000100a00 */
[----:B------:R3:W-:Y:S04]  /*3540*/  STL.64 [R1+0x358], R32 ;  /* 0x0003582001007387 */ /* 0x0007e80000100a00 */
[----:B------:R-:W-:Y:S04]  /*3550*/  STL.64 [R1+0x350], R30 ;  /* 0x0003501e01007387 */ /* 0x000fe80000100a00 */
[----:B------:R-:W-:Y:S04]  /*3560*/  STL.64 [R1+0x348], R28 ;  /* 0x0003481c01007387 */ /* 0x000fe80000100a00 */
[----:B------:R-:W-:Y:S04]  /*3570*/  STL.64 [R1+0x340], R26 ;  /* 0x0003401a01007387 */ /* 0x000fe80000100a00 */
[----:B------:R3:W-:Y:S04]  /*3580*/  STL.64 [R1+0x338], R24 ;  /* 0x0003381801007387 */ /* 0x0007e80000100a00 */
[----:B0-----:R-:W3:Y:S04]  /*3590*/  LDL.64 R76, [R1+0x130] ;  /* 0x00013000014c7983 */ /* 0x001ee80000100a00 */
[----:B------:R-:W3:Y:S04]  /*35a0*/  LDL.64 R78, [R1+0x128] ;  /* 0x00012800014e7983 */ /* 0x000ee80000100a00 */
[----:B-1----:R-:W3:Y:S01]  /*35b0*/  LDL.64 R74, [R1+0x140] ;  /* 0x00014000014a7983 */ /* 0x002ee20000100a00 */
[----:B------:R-:W-:-:S03]  /*35c0*/  PRMT R233, RZ, 0x7610, R233 ;  /* 0x00007610ffe97816 */ /* 0x000fc600000000e9 */
[----:B------:R4:W3:Y:S01]  /*35d0*/  @P2 LDG.E.U16 R17, desc[UR14][R8.64] ;  /* 0x0000000e08112981 */ /* 0x0008e2000c1e1500 */
[----:B--2---:R-:W-:-:S03]  /*35e0*/  IADD3 R6, P1, R82, R2, RZ ;  /* 0x0000000252067210 */ /* 0x004fc60007f3e0ff */
[----:B------:R-:W2:Y:S02]  /*35f0*/  LDL.64 R80, [R1+0x138] ;  /* 0x0001380001507983 */ /* 0x000ea40000100a00 */
[----:B------:R-:W-:Y:S02]  /*3600*/  IMAD.X R7, R83, 0x1, R3, P1 ;  /* 0x0000000153077824 */ /* 0x000fe400008e0603 */
[----:B------:R-:W2:Y:S01]  /*3610*/  LDL.64 R82, [R1+0x120] ;  /* 0x0001200001527983 */ /* 0x000ea20000100a00 */
[-C--:B----4-:R-:W-:Y:S02]  /*3620*/  IADD3 R8, P0, R84, R2.reuse, RZ ;  /* 0x0000000254087210 */ /* 0x090fe40007f1e0ff */
[----:B------:R-:W-:Y:S01]  /*3630*/  ISETP.GT.AND P2, PT, R0, 0x2, PT ;  /* 0x000000020000780c */ /* 0x000fe20003f44270 */
[----:B------:R3:W4:Y:S01]  /*3640*/  @P3 LDG.E.U16 R233, desc[UR14][R6.64] ;  /* 0x0000000e06e93981 */ /* 0x000722000c1e1500 */
[----:B------:R-:W-:Y:S01]  /*3650*/  PRMT R73, RZ, 0x7610, R73 ;  /* 0x00007610ff497816 */ /* 0x000fe20000000049 */
[----:B------:R-:W-:Y:S01]  /*3660*/  IMAD.X R9, R85, 0x1, R3, P0 ;  /* 0x0000000155097824 */ /* 0x000fe200000e0603 */
[----:B------:R-:W-:Y:S01]  /*3670*/  PRMT R66, RZ, 0x7610, R66 ;  /* 0x00007610ff427816 */ /* 0x000fe20000000042 */
[----:B------:R-:W4:Y:S04]  /*3680*/  LDL.64 R84, [R1+0x2c0] ;  /* 0x0002c00001547983 */ /* 0x000f280000100a00 */
[----:B------:R0:W4:Y:S01]  /*3690*/  @P3 LDG.E.U16 R73, desc[UR14][R8.64] ;  /* 0x0000000e08493981 */ /* 0x000122000c1e1500 */
[----:B---3--:R-:W-:-:S02]  /*36a0*/  IADD3 R6, P1, R86, R2, RZ ;  /* 0x0000000256067210 */ /* 0x008fc40007f3e0ff */
[----:B------:R-:W-:-:S03]  /*36b0*/  ISETP.GT.AND P3, PT, R0, 0x3, PT ;  /* 0x000000030000780c */ /* 0x000fc60003f64270 */
[----:B------:R-:W-:Y:S01]  /*36c0*/  IMAD.X R7, R87, 0x1, R3, P1 ;  /* 0x0000000157077824 */ /* 0x000fe200008e0603 */
[----:B------:R-:W-:Y:S01]  /*36d0*/  PRMT R58, RZ, 0x7610, R58 ;  /* 0x00007610ff3a7816 */ /* 0x000fe2000000003a */
[----:B------:R-:W3:Y:S01]  /*36e0*/  LDL.64 R86, [R1+0x2b8] ;  /* 0x0002b80001567983 */ /* 0x000ee20000100a00 */
[----:B0-----:R-:W-:-:S03]  /*36f0*/  IADD3 R8, P0, R10, R2, RZ ;  /* 0x000000020a087210 */ /* 0x001fc60007f1e0ff */
[----:B------:R-:W4:Y:S02]  /*3700*/  @P2 LDG.E.U16 R66, desc[UR14][R6.64] ;  /* 0x0000000e06422981 */ /* 0x000f24000c1e1500 */
[----:B------:R-:W-:Y:S02]  /*3710*/  IMAD.X R9, R11, 0x1, R3, P0 ;  /* 0x000000010b097824 */ /* 0x000fe400000e0603 */
[----:B------:R-:W3:Y:S01]  /*3720*/  LDL.64 R10, [R1+0x148] ;  /* 0x00014800010a7983 */ /* 0x000ee20000100a00 */
[----:B------:R-:W-:-:S06]  /*3730*/  PRMT R65, RZ, 0x7610, R65 ;  /* 0x00007610ff417816 */ /* 0x000fcc0000000041 */
[----:B------:R0:W4:Y:S01]  /*3740*/  @P2 LDG.E.U16 R65, desc[UR14][R8.64] ;  /* 0x0000000e08412981 */ /* 0x000122000c1e1500 */
[----:B------:R-:W-:Y:S02]  /*3750*/  ISETP.GT.AND P2, PT, R0, 0x4, PT ;  /* 0x000000040000780c */ /* 0x000fe40003f44270 */
[----:B------:R-:W-:Y:S02]  /*3760*/  PRMT R50, RZ, 0x7610, R50 ;  /* 0x00007610ff327816 */ /* 0x000fe40000000032 */
[----:B0-----:R-:W-:-:S05]  /*3770*/  IADD3 R8, P0, R78, R2, RZ ;  /* 0x000000024e087210 */ /* 0x001fca0007f1e0ff */
[----:B------:R-:W-:Y:S02]  /*3780*/  IMAD.X R9, R79, 0x1, R3, P0 ;  /* 0x000000014f097824 */ /* 0x000fe400000e0603 */
[----:B------:R-:W4:Y:S01]  /*3790*/  LDL.64 R78, [R1+0x150] ;  /* 0x00015000014e7983 */ /* 0x000f220000100a00 */
[----:B--2---:R-:W-:-:S05]  /*37a0*/  IADD3 R6, P1, R82, R2, RZ ;  /* 0x0000000252067210 */ /* 0x004fca0007f3e0ff */
[----:B------:R-:W-:Y:S01]  /*37b0*/  IMAD.X R7, R83, 0x1, R3, P1 ;  /* 0x0000000153077824 */ /* 0x000fe200008e0603 */
[----:B------:R-:W-:Y:S01]  /*37c0*/  PRMT R57, RZ, 0x7610, R57 ;  /* 0x00007610ff397816 */ /* 0x000fe20000000039 */
[----:B------:R-:W2:Y:S04]  /*37d0*/  LDL.64 R82, [R1+0x160] ;  /* 0x0001600001527983 */ /* 0x000ea80000100a00 */
[----:B------:R0:W2:Y:S04]  /*37e0*/  @P3 LDG.E.U16 R58, desc[UR14][R6.64] ;  /* 0x0000000e063a3981 */ /* 0x0000a8000c1e1500 */
[----:B------:R-:W2:Y:S01]  /*37f0*/  @P3 LDG.E.U16 R57, desc[UR14][R8.64] ;  /* 0x0000000e08393981 */ /* 0x000ea2000c1e1500 */
[----:B0-----:R-:W-:-:S05]  /*3800*/  IADD3 R6, P1, R76, R2, RZ ;  /* 0x000000024c067210 */ /* 0x001fca0007f3e0ff */
[----:B------:R-:W-:Y:S02]  /*3810*/  IMAD.X R7, R77, 0x1, R3, P1 ;  /* 0x000000014d077824 */ /* 0x000fe400008e0603 */
[----:B------:R-:W2:Y:S04]  /*3820*/  LDL.64 R76, [R1+0x158] ;  /* 0x00015800014c7983 */ /* 0x000ea80000100a00 */
[----:B------:R0:W2:Y:S02]  /*3830*/  @P2 LDG.E.U16 R50, desc[UR14][R6.64] ;  /* 0x0000000e06322981 */ /* 0x0000a4000c1e1500 */
[----:B0-----:R-:W-:-:S05]  /*3840*/  IADD3 R6, P1, R74, R2, RZ ;  /* 0x000000024a067210 */ /* 0x001fca0007f3e0ff */
[----:B------:R-:W-:Y:S02]  /*3850*/  IMAD.X R7, R75, 0x1, R3, P1 ;  /* 0x000000014b077824 */ /* 0x000fe400008e0603 */
[----:B------:R-:W2:Y:S01]  /*3860*/  LDL.64 R74, [R1+0x168] ;  /* 0x00016800014a7983 */ /* 0x000ea20000100a00 */
[----:B------:R-:W-:Y:S02]  /*3870*/  IADD3 R8, P0, R80, R2, RZ ;  /* 0x0000000250087210 */ /* 0x000fe40007f1e0ff */
[----:B------:R-:W-:-:S03]  /*3880*/  PRMT R49, RZ, 0x7610, R49 ;  /* 0x00007610ff317816 */ /* 0x000fc60000000031 */
[----:B------:R-:W-:Y:S01]  /*3890*/  IMAD.X R9, R81, 0x1, R3, P0 ;  /* 0x0000000151097824 */ /* 0x000fe200000e0603 */
[----:B------:R-:W-:Y:S01]  /*38a0*/  ISETP.GT.AND P3, PT, R0, 0x5, PT ;  /* 0x000000050000780c */ /* 0x000fe20003f64270 */
[----:B------:R-:W2:Y:S04]  /*38b0*/  LDL.64 R80, [R1+0x178] ;  /* 0x0001780001507983 */ /* 0x000ea80000100a00 */
[----:B------:R3:W2:Y:S01]  /*38c0*/  @P2 LDG.E.U16 R49, desc[UR14][R8.64] ;  /* 0x0000000e08312981 */ /* 0x0006a2000c1e1500 */
[----:B------:R-:W-:Y:S02]  /*38d0*/  PRMT R41, RZ, 0x7610, R41 ;  /* 0x00007610ff297816 */ /* 0x000fe40000000029 */
[----:B---3--:R-:W-:-:S05]  /*38e0*/  IADD3 R8, P0, R10, R2, RZ ;  /* 0x000000020a087210 */ /* 0x008fca0007f1e0ff */
[----:B------:R-:W-:Y:S02]  /*38f0*/  IMAD.X R9, R11, 0x1, R3, P0 ;  /* 0x000000010b097824 */ /* 0x000fe400000e0603 */
[----:B------:R-:W3:Y:S04]  /*3900*/  LDL.64 R10, [R1+0x170] ;  /* 0x00017000010a7983 */ /* 0x000ee80000100a00 */
[----:B------:R-:W3:Y:S01]  /*3910*/  @P3 LDG.E.U16 R41, desc[UR14][R8.64] ;  /* 0x0000000e08293981 */ /* 0x000ee2000c1e1500 */
[----:B------:R-:W-:Y:S02]  /*3920*/  PRMT R42, RZ, 0x7610, R42 ;  /* 0x00007610ff2a7816 */ /* 0x000fe4000000002a */
[----:B------:R-:W-:-:S04]  /*3930*/  ISETP.GT.AND P2, PT, R0, 0x6, PT ;  /* 0x000000060000780c */ /* 0x000fc80003f44270 */
[----:B------:R4:W3:Y:S01]  /*3940*/  @P3 LDG.E.U16 R42, desc[UR14][R6.64] ;  /* 0x0000000e062a3981 */ /* 0x0008e2000c1e1500 */
[----:B------:R-:W-:Y:S02]  /*3950*/  PRMT R33, RZ, 0x7610, R33 ;  /* 0x00007610ff217816 */ /* 0x000fe40000000021 */
[----:B----4-:R-:W-:-:S05]  /*3960*/  IADD3 R6, P1, R78, R2, RZ ;  /* 0x000000024e067210 */ /* 0x010fca0007f3e0ff */
[----:B------:R-:W-:Y:S02]  /*3970*/  IMAD.X R7, R79, 0x1, R3, P1 ;  /* 0x000000014f077824 */ /* 0x000fe400008e0603 */
[----:B------:R-:W4:Y:S01]  /*3980*/  LDL.64 R78, [R1+0x180] ;  /* 0x00018000014e7983 */ /* 0x000f220000100a00 */
[----:B--2---:R-:W-:-:S05]  /*3990*/  IADD3 R8, P0, R76, R2, RZ ;  /* 0x000000024c087210 */ /* 0x004fca0007f1e0ff */
[----:B------:R-:W-:Y:S02]  /*39a0*/  IMAD.X R9, R77, 0x1, R3, P0 ;  /* 0x000000014d097824 */ /* 0x000fe400000e0603 */
[----:B------:R-:W2:Y:S04]  /*39b0*/  LDL.64 R76, [R1+0x188] ;  /* 0x00018800014c7983 */ /* 0x000ea80000100a00 */
[----:B------:R0:W2:Y:S02]  /*39c0*/  @P2 LDG.E.U16 R33, desc[UR14][R8.64] ;  /* 0x0000000e08212981 */ /* 0x0000a4000c1e1500 */
[----:B0-----:R-:W-:-:S05]  /*39d0*/  IADD3 R8, P0, R74, R2, RZ ;  /* 0x000000024a087210 */ /* 0x001fca0007f1e0ff */
[----:B------:R-:W-:Y:S02]  /*39e0*/  IMAD.X R9, R75, 0x1, R3, P0 ;  /* 0x000000014b097824 */ /* 0x000fe400000e0603 */
[----:B------:R-:W2:Y:S01]  /*39f0*/  LDL.64 R74, [R1+0x190] ;  /* 0x00019000014a7983 */ /* 0x000ea20000100a00 */
[----:B------:R-:W-:Y:S02]  /*3a00*/  ISETP.GT.AND P3, PT, R0, 0x7, PT ;  /* 0x000000070000780c */ /* 0x000fe40003f64270 */
[----:B------:R-:W-:Y:S02]  /*3a10*/  PRMT R34, RZ, 0x7610, R34 ;  /* 0x00007610ff227816 */ /* 0x000fe40000000022 */
[----:B------:R-:W-:-:S04]  /*3a20*/  PRMT R24, RZ, 0x7610, R24 ;  /* 0x00007610ff187816 */ /* 0x000fc80000000018 */
[----:B------:R0:W2:Y:S01]  /*3a30*/  @P2 LDG.E.U16 R34, desc[UR14][R6.64] ;  /* 0x0000000e06222981 */ /* 0x0000a2000c1e1500 */
[----:B------:R-:W-:Y:S02]  /*3a40*/  ISETP.GT.AND P2, PT, R0, 0x8, PT ;  /* 0x000000080000780c */ /* 0x000fe40003f44270 */
[----:B------:R-:W-:Y:S02]  /*3a50*/  PRMT R25, RZ, 0x7610, R25 ;  /* 0x00007610ff197816 */ /* 0x000fe40000000019 */
[----:B------:R1:W2:Y:S01]  /*3a60*/  @P3 LDG.E.U16 R24, desc[UR14][R8.64] ;  /* 0x0000000e08183981 */ /* 0x0002a2000c1e1500 */
[----:B0-----:R-:W-:-:S05]  /*3a70*/  IADD3 R6, P1, R82, R2, RZ ;  /* 0x0000000252067210 */ /* 0x001fca0007f3e0ff */
[----:B------:R-:W-:Y:S01]  /*3a80*/  IMAD.X R7, R83, 0x1, R3, P1 ;  /* 0x0000000153077824 */ /* 0x000fe200008e0603 */
[----:B-1----:R-:W-:Y:S01]  /*3a90*/  IADD3 R8, P0, R80, R2, RZ ;  /* 0x0000000250087210 */ /* 0x002fe20007f1e0ff */
[----:B------:R-:W2:Y:S01]  /*3aa0*/  LDL.64 R82, [R1+0x1a0] ;  /* 0x0001a00001527983 */ /* 0x000ea20000100a00 */
[----:B------:R-:W-:-:S03]  /*3ab0*/  PRMT R15, RZ, 0x7610, R15 ;  /* 0x00007610ff0f7816 */ /* 0x000fc6000000000f */
[----:B------:R3:W2:Y:S01]  /*3ac0*/  @P3 LDG.E.U16 R25, desc[UR14][R6.64] ;  /* 0x0000000e06193981 */ /* 0x0006a2000c1e1500 */
[----:B------:R-:W-:Y:S01]  /*3ad0*/  IMAD.X R9, R81, 0x1, R3, P0 ;  /* 0x0000000151097824 */ /* 0x000fe200000e0603 */
[----:B---3--:R-:W-:-:S04]  /*3ae0*/  IADD3 R6, P1, R10, R2, RZ ;  /* 0x000000020a067210 */ /* 0x008fc80007f3e0ff */
[----:B------:R-:W3:Y:S01]  /*3af0*/  @P2 LDG.E.U16 R15, desc[UR14][R8.64] ;  /* 0x0000000e080f2981 */ /* 0x000ee2000c1e1500 */
[----:B------:R-:W-:Y:S01]  /*3b00*/  IMAD.X R7, R11, 0x1, R3, P1 ;  /* 0x000000010b077824 */ /* 0x000fe200008e0603 */
[----:B------:R-:W-:Y:S02]  /*3b10*/  PRMT R14, RZ, 0x7610, R14 ;  /* 0x00007610ff0e7816 */ /* 0x000fe4000000000e */
[----:B------:R-:W3:Y:S01]  /*3b20*/  LDL.64 R10, [R1+0x198] ;  /* 0x00019800010a7983 */ /* 0x000ee20000100a00 */
[----:B------:R-:W-:Y:S02]  /*3b30*/  ISETP.GT.AND P3, PT, R0, 0x9, PT ;  /* 0x000000090000780c */ /* 0x000fe40003f64270 */
[----:B------:R-:W-:Y:S01]  /*3b40*/  PRMT R72, RZ, 0x7610, R72 ;  /* 0x00007610ff487816 */ /* 0x000fe20000000048 */
[----:B------:R-:W3:Y:S04]  /*3b50*/  LDL.64 R80, [R1+0x1a8] ;  /* 0x0001a80001507983 */ /* 0x000ee80000100a00 */
[----:B------:R4:W3:Y:S02]  /*3b60*/  @P2 LDG.E.U16 R14, desc[UR14][R6.64] ;  /* 0x0000000e060e2981 */ /* 0x0008e4000c1e1500 */
[----:B----4-:R-:W-:-:S05]  /*3b70*/  IADD3 R6, P1, R78, R2, RZ ;  /* 0x000000024e067210 */ /* 0x010fca0007f3e0ff */
[----:B------:R-:W-:Y:S01]  /*3b80*/  IMAD.X R7, R79, 0x1, R3, P1 ;  /* 0x000000014f077824 */ /* 0x000fe200008e0603 */
[----:B--2---:R-:W-:-:S04]  /*3b90*/  IADD3 R8, P0, R76, R2, RZ ;  /* 0x000000024c087210 */ /* 0x004fc80007f1e0ff */
[----:B------:R0:W2:Y:S01]  /*3ba0*/  @P3 LDG.E.U16 R72, desc[UR14][R6.64] ;  /* 0x0000000e06483981 */ /* 0x0000a2000c1e1500 */
[----:B------:R-:W-:Y:S01]  /*3bb0*/  IMAD.X R9, R77, 0x1, R3, P0 ;  /* 0x000000014d097824 */ /* 0x000fe200000e0603 */
[----:B------:R-:W-:Y:S02]  /*3bc0*/  ISETP.GT.AND P2, PT, R0, 0xa, PT ;  /* 0x0000000a0000780c */ /* 0x000fe40003f44270 */
[----:B------:R-:W4:Y:S01]  /*3bd0*/  LDL.64 R76, [R1+0x1b0] ;  /* 0x0001b000014c7983 */ /* 0x000f220000100a00 */
[----:B------:R-:W-:Y:S02]  /*3be0*/  PRMT R71, RZ, 0x7610, R71 ;  /* 0x00007610ff477816 */ /* 0x000fe40000000047 */
[----:B------:R-:W-:Y:S01]  /*3bf0*/  PRMT R64, RZ, 0x7610, R64 ;  /* 0x00007610ff407816 */ /* 0x000fe20000000040 */
[----:B------:R-:W2:Y:S04]  /*3c00*/  LDL.64 R78, [R1+0x1b8] ;  /* 0x0001b800014e7983 */ /* 0x000ea80000100a00 */
[----:B------:R-:W2:Y:S01]  /*3c10*/  @P3 LDG.E.U16 R71, desc[UR14][R8.64] ;  /* 0x0000000e08473981 */ /* 0x000ea2000c1e1500 */
[----:B0-----:R-:W-:-:S05]  /*3c20*/  IADD3 R6, P1, R74, R2, RZ ;  /* 0x000000024a067210 */ /* 0x001fca0007f3e0ff */
[----:B------:R-:W-:Y:S02]  /*3c30*/  IMAD.X R7, R75, 0x1, R3, P1 ;  /* 0x000000014b077824 */ /* 0x000fe400008e0603 */
[----:B------:R-:W2:Y:S01]  /*3c40*/  LDL.64 R74, [R1+0x1c0] ;  /* 0x0001c000014a7983 */ /* 0x000ea20000100a00 */
[----:B------:R-:W-:-:S03]  /*3c50*/  ISETP.GT.AND P3, PT, R0, 0xb, PT ;  /* 0x0000000b0000780c */ /* 0x000fc60003f64270 */
[----:B------:R0:W2:Y:S01]  /*3c60*/  @P2 LDG.E.U16 R64, desc[UR14][R6.64] ;  /* 0x0000000e06402981 */ /* 0x0000a2000c1e1500 */
[----:B------:R-:W-:Y:S02]  /*3c70*/  PRMT R56, RZ, 0x7610, R56 ;  /* 0x00007610ff387816 */ /* 0x000fe40000000038 */
[----:B0-----:R-:W-:-:S05]  /*3c80*/  IADD3 R6, P1, R82, R2, RZ ;  /* 0x0000000252067210 */ /* 0x001fca0007f3e0ff */
[----:B------:R-:W-:Y:S01]  /*3c90*/  IMAD.X R7, R83, 0x1, R3, P1 ;  /* 0x0000000153077824 */ /* 0x000fe200008e0603 */
[----:B------:R-:W-:Y:S01]  /*3ca0*/  PRMT R63, RZ, 0x7610, R63 ;  /* 0x00007610ff3f7816 */ /* 0x000fe2000000003f */
[----:B------:R-:W2:Y:S04]  /*3cb0*/  LDL.64 R82, [R1+0x1f0] ;  /* 0x0001f00001527983 */ /* 0x000ea80000100a00 */
[----:B------:R-:W2:Y:S01]  /*3cc0*/  @P3 LDG.E.U16 R56, desc[UR14][R6.64] ;  /* 0x0000000e06383981 */ /* 0x000ea2000c1e1500 */
[----:B---3--:R-:W-:-:S05]  /*3cd0*/  IADD3 R8, P0, R10, R2, RZ ;  /* 0x000000020a087210 */ /* 0x008fca0007f1e0ff */
[----:B------:R-:W-:Y:S02]  /*3ce0*/  IMAD.X R9, R11, 0x1, R3, P0 ;  /* 0x000000010b097824 */ /* 0x000fe400000e0603 */
[----:B------:R-:W3:Y:S04]  /*3cf0*/  LDL.64 R10, [R1+0x1c8] ;  /* 0x0001c800010a7983 */ /* 0x000ee80000100a00 */
[----:B------:R0:W3:Y:S01]  /*3d00*/  @P2 LDG.E.U16 R63, desc[UR14][R8.64] ;  /* 0x0000000e083f2981 */ /* 0x0000e2000c1e1500 */
[----:B------:R-:W-:Y:S02]  /*3d10*/  ISETP.GT.AND P2, PT, R0, 0xc, PT ;  /* 0x0000000c0000780c */ /* 0x000fe40003f44270 */
[----:B------:R-:W-:Y:S02]  /*3d20*/  PRMT R48, RZ, 0x7610, R48 ;  /* 0x00007610ff307816 */ /* 0x000fe40000000030 */
[----:B0-----:R-:W-:-:S05]  /*3d30*/  IADD3 R8, P0, R80, R2, RZ ;  /* 0x0000000250087210 */ /* 0x001fca0007f1e0ff */
[----:B------:R-:W-:Y:S02]  /*3d40*/  IMAD.X R9, R81, 0x1, R3, P0 ;  /* 0x0000000151097824 */ /* 0x000fe400000e0603 */
[----:B------:R-:W3:Y:S01]  /*3d50*/  LDL.64 R80, [R1+0x1d0] ;  /* 0x0001d00001507983 */ /* 0x000ee20000100a00 */
[----:B----4-:R-:W-:-:S05]  /*3d60*/  IADD3 R6, P1, R76, R2, RZ ;  /* 0x000000024c067210 */ /* 0x010fca0007f3e0ff */
[----:B------:R-:W-:Y:S02]  /*3d70*/  IMAD.X R7, R77, 0x1, R3, P1 ;  /* 0x000000014d077824 */ /* 0x000fe400008e0603 */
[----:B------:R-:W4:Y:S04]  /*3d80*/  LDL.64 R76, [R1+0x1d8] ;  /* 0x0001d800014c7983 */ /* 0x000f280000100a00 */
[----:B------:R2:W4:Y:S02]  /*3d90*/  @P2 LDG.E.U16 R48, desc[UR14][R6.64] ;  /* 0x0000000e06302981 */ /* 0x000524000c1e1500 */
[----:B--2---:R-:W-:-:S05]  /*3da0*/  IADD3 R6, P1, R74, R2, RZ ;  /* 0x000000024a067210 */ /* 0x004fca0007f3e0ff */
[----:B------:R-:W-:Y:S02]  /*3db0*/  IMAD.X R7, R75, 0x1, R3, P1 ;  /* 0x000000014b077824 */ /* 0x000fe400008e0603 */
[----:B------:R-:W2:Y:S01]  /*3dc0*/  LDL.64 R74, [R1+0x1e8] ;  /* 0x0001e800014a7983 */ /* 0x000ea20000100a00 */
[----:B------:R-:W-:-:S06]  /*3dd0*/  PRMT R55, RZ, 0x7610, R55 ;  /* 0x00007610ff377816 */ /* 0x000fcc0000000037 */
[----:B------:R0:W2:Y:S01]  /*3de0*/  @P3 LDG.E.U16 R55, desc[UR14][R8.64] ;  /* 0x0000000e08373981 */ /* 0x0000a2000c1e1500 */
[----:B------:R-:W-:Y:S02]  /*3df0*/  PRMT R47, RZ, 0x7610, R47 ;  /* 0x00007610ff2f7816 */ /* 0x000fe4000000002f */
[----:B0-----:R-:W-:-:S05]  /*3e00*/  IADD3 R8, P0, R78, R2, RZ ;  /* 0x000000024e087210 */ /* 0x001fca0007f1e0ff */
[----:B------:R-:W-:Y:S02]  /*3e10*/  IMAD.X R9, R79, 0x1, R3, P0 ;  /* 0x000000014f097824 */ /* 0x000fe400000e0603 */
[----:B------:R-:W2:Y:S04]  /*3e20*/  LDL.64 R78, [R1+0x1e0] ;  /* 0x0001e000014e7983 */ /* 0x000ea80000100a00 */
[----:B------:R3:W2:Y:S01]  /*3e30*/  @P2 LDG.E.U16 R47, desc[UR14][R8.64] ;  /* 0x0000000e082f2981 */ /* 0x0006a2000c1e1500 */
[----:B------:R-:W-:Y:S02]  /*3e40*/  ISETP.GT.AND P3, PT, R0, 0xd, PT ;  /* 0x0000000d0000780c */ /* 0x000fe40003f64270 */
[----:B---3--:R-:W-:-:S05]  /*3e50*/  IADD3 R8, P0, R10, R2, RZ ;  /* 0x000000020a087210 */ /* 0x008fca0007f1e0ff */
[----:B------:R-:W-:Y:S01]  /*3e60*/  IMAD.X R9, R11, 0x1, R3, P0 ;  /* 0x000000010b097824 */ /* 0x000fe200000e0603 */
[----:B------:R-:W-:Y:S02]  /*3e70*/  PRMT R40, RZ, 0x7610, R40 ;  /* 0x00007610ff287816 */ /* 0x000fe40000000028 */
[----:B------:R-:W-:-:S04]  /*3e80*/  ISETP.GT.AND P2, PT, R0, 0xe, PT ;  /* 0x0000000e0000780c */ /* 0x000fc80003f44270 */
[----:B------:R0:W3:Y:S01]  /*3e90*/  @P3 LDG.E.U16 R40, desc[UR14][R6.64] ;  /* 0x0000000e06283981 */ /* 0x0000e2000c1e1500 */
[----:B------:R-:W-:Y:S02]  /*3ea0*/  PRMT R32, RZ, 0x7610, R32 ;  /* 0x00007610ff207816 */ /* 0x000fe40000000020 */
[----:B0-----:R-:W-:-:S05]  /*3eb0*/  IADD3 R6, P1, R80, R2, RZ ;  /* 0x0000000250067210 */ /* 0x001fca0007f3e0ff */
[----:B------:R-:W-:Y:S02]  /*3ec0*/  IMAD.X R7, R81, 0x1, R3, P1 ;  /* 0x0000000151077824 */ /* 0x000fe400008e0603 */
[----:B------:R-:W3:Y:S04]  /*3ed0*/  LDL.64 R80, [R1+0x200] ;  /* 0x0002000001507983 */ /* 0x000ee80000100a00 */
[----:B------:R2:W3:Y:S01]  /*3ee0*/  @P2 LDG.E.U16 R32, desc[UR14][R6.64] ;  /* 0x0000000e06202981 */ /* 0x0004e2000c1e1500 */
[----:B----4-:R-:W-:-:S05]  /*3ef0*/  IADD3 R10, P0, R76, R2, RZ ;  /* 0x000000024c0a7210 */ /* 0x010fca0007f1e0ff */
[----:B------:R-:W-:Y:S02]  /*3f00*/  IMAD.X R11, R77, 0x1, R3, P0 ;  /* 0x000000014d0b7824 */ /* 0x000fe400000e0603 */
[----:B------:R-:W4:Y:S01]  /*3f10*/  LDL.64 R76, [R1+0x1f8] ;  /* 0x0001f800014c7983 */ /* 0x000f220000100a00 */
[----:B--2---:R-:W-:-:S05]  /*3f20*/  IADD3 R6, P0, R74, R2, RZ ;  /* 0x000000024a067210 */ /* 0x004fca0007f1e0ff */
[----:B------:R-:W-:Y:S02]  /*3f30*/  IMAD.X R7, R75, 0x1, R3, P0 ;  /* 0x000000014b077824 */ /* 0x000fe400000e0603 */
[----:B------:R-:W2:Y:S01]  /*3f40*/  LDL.64 R74, [R1+0x208] ;  /* 0x00020800014a7983 */ /* 0x000ea20000100a00 */
[----:B------:R-:W-:-:S06]  /*3f50*/  PRMT R39, RZ, 0x7610, R39 ;  /* 0x00007610ff277816 */ /* 0x000fcc0000000027 */
[----:B------:R0:W2:Y:S01]  /*3f60*/  @P3 LDG.E.U16 R39, desc[UR14][R8.64] ;  /* 0x0000000e08273981 */ /* 0x0000a2000c1e1500 */
[----:B------:R-:W-:Y:S02]  /*3f70*/  ISETP.GT.AND P3, PT, R0, 0xf, PT ;  /* 0x0000000f0000780c */ /* 0x000fe40003f64270 */
[----:B0-----:R-:W-:-:S05]  /*3f80*/  IADD3 R8, P1, R78, R2, RZ ;  /* 0x000000024e087210 */ /* 0x001fca0007f3e0ff */
[----:B------:R-:W-:Y:S02]  /*3f90*/  IMAD.X R9, R79, 0x1, R3, P1 ;  /* 0x000000014f097824 */ /* 0x000fe400008e0603 */
[----:B------:R-:W2:Y:S01]  /*3fa0*/  LDL.64 R78, [R1+0x210] ;  /* 0x00021000014e7983 */ /* 0x000ea20000100a00 */
[----:B------:R-:W-:Y:S02]  /*3fb0*/  PRMT R31, RZ, 0x7610, R31 ;  /* 0x00007610ff1f7816 */ /* 0x000fe4000000001f */
[----:B------:R-:W-:-:S04]  /*3fc0*/  PRMT R149, RZ, 0x7610, R149 ;  /* 0x00007610ff957816 */ /* 0x000fc80000000095 */
[----:B------:R0:W2:Y:S04]  /*3fd0*/  @P2 LDG.E.U16 R31, desc[UR14][R10.64] ;  /* 0x0000000e0a1f2981 */ /* 0x0000a8000c1e1500 */
[----:B------:R-:W2:Y:S01]  /*3fe0*/  @P3 LDG.E.U16 R149, desc[UR14][R6.64] ;  /* 0x0000000e06953981 */ /* 0x000ea2000c1e1500 */
[----:B------:R-:W-:Y:S02]  /*3ff0*/  PRMT R148, RZ, 0x7610, R148 ;  /* 0x00007610ff947816 */ /* 0x000fe40000000094 */
[----:B0-----:R-:W-:-:S04]  /*4000*/  IADD3 R10, P1, R82, R2, RZ ;  /* 0x00000002520a7210 */ /* 0x001fc80007f3e0ff */
[----:B------:R3:W2:Y:S01]  /*4010*/  @P3 LDG.E.U16 R148, desc[UR14][R8.64] ;  /* 0x0000000e08943981 */ /* 0x0006a2000c1e1500 */
[----:B------:R-:W-:Y:S01]  /*4020*/  ISETP.GT.AND P4, PT, R0, 0x10, PT ;  /* 0x000000100000780c */ /* 0x000fe20003f84270 */
[----:B------:R-:W-:Y:S02]  /*4030*/  IMAD.X R11, R83, 0x1, R3, P1 ;  /* 0x00000001530b7824 */ /* 0x000fe400008e0603 */
[----:B------:R-:W2:Y:S01]  /*4040*/  LDL.64 R82, [R1+0x220] ;  /* 0x0002200001527983 */ /* 0x000ea20000100a00 */
[----:B------:R-:W-:Y:S02]  /*4050*/  PRMT R13, RZ, 0x7610, R13 ;  /* 0x00007610ff0d7816 */ /* 0x000fe4000000000d */
[----:B---3--:R-:W-:-:S05]  /*4060*/  IADD3 R8, P1, R80, R2, RZ ;  /* 0x0000000250087210 */ /* 0x008fca0007f3e0ff */
[----:B------:R-:W-:Y:S02]  /*4070*/  IMAD.X R9, R81, 0x1, R3, P1 ;  /* 0x0000000151097824 */ /* 0x000fe400008e0603 */
[----:B------:R-:W3:Y:S01]  /*4080*/  LDL.64 R80, [R1+0x228] ;  /* 0x0002280001507983 */ /* 0x000ee20000100a00 */
[----:B----4-:R-:W-:-:S05]  /*4090*/  IADD3 R6, P2, R76, R2, RZ ;  /* 0x000000024c067210 */ /* 0x010fca0007f5e0ff */
[----:B------:R-:W-:Y:S02]  /*40a0*/  IMAD.X R7, R77, 0x1, R3, P2 ;  /* 0x000000014d077824 */ /* 0x000fe400010e0603 */
[----:B------:R-:W4:Y:S04]  /*40b0*/  LDL.64 R76, [R1+0x218] ;  /* 0x00021800014c7983 */ /* 0x000f280000100a00 */
[----:B------:R2:W3:Y:S02]  /*40c0*/  @P4 LDG.E.U16 R13, desc[UR14][R6.64] ;  /* 0x0000000e060d4981 */ /* 0x0004e4000c1e1500 */
        /* <DEDUP_REMOVED lines=12> */
[----:B------:R0:W2:Y:S01]  /*4190*/  @P0 LDG.E.U16 R70, desc[UR14][R6.64] ;  /* 0x0000000e06460981 */ /* 0x0000a2000c1e1500 */
[----:B------:R-:W-:Y:S02]  /*41a0*/  ISETP.GT.AND P1, PT, R0, 0x13, PT ;  /* 0x000000130000780c */ /* 0x000fe40003f24270 */
[----:B------:R-:W-:Y:S02]  /*41b0*/  PRMT R44, RZ, 0x7610, R44 ;  /* 0x00007610ff2c7816 */ /* 0x000fe4000000002c */
[----:B------:R-:W-:Y:S02]  /*41c0*/  PRMT R54, RZ, 0x7610, R54 ;  /* 0x00007610ff367816 */ /* 0x000fe40000000036 */
[----:B----4-:R-:W-:-:S05]  /*41d0*/  IADD3 R8, P0, R76, R2, RZ ;  /* 0x000000024c087210 */ /* 0x010fca0007f1e0ff */
[--C-:B------:R-:W-:Y:S01]  /*41e0*/  IMAD.X R9, R77, 0x1, R3.reuse, P0 ;  /* 0x000000014d097824 */ /* 0x100fe200000e0603 */
[-C--:B0-----:R-:W-:Y:S01]  /*41f0*/  IADD3 R6, P0, R82, R2.reuse, RZ ;  /* 0x0000000252067210 */ /* 0x081fe20007f1e0ff */
[----:B------:R-:W4:Y:S04]  /*4200*/  LDL.64 R76, [R1+0x240] ;  /* 0x00024000014c7983 */ /* 0x000f280000100a00 */
[----:B------:R-:W-:Y:S01]  /*4210*/  IMAD.X R7, R83, 0x1, R3, P0 ;  /* 0x0000000153077824 */ /* 0x000fe200000e0603 */
[----:B------:R-:W-:Y:S01]  /*4220*/  PRMT R36, RZ, 0x7610, R36 ;  /* 0x00007610ff247816 */ /* 0x000fe20000000024 */
[----:B------:R-:W4:Y:S04]  /*4230*/  LDL.64 R82, [R1+0x258] ;  /* 0x0002580001527983 */ /* 0x000f280000100a00 */
[----:B------:R3:W4:Y:S02]  /*4240*/  @P1 LDG.E.U16 R44, desc[UR14][R6.64] ;  /* 0x0000000e062c1981 */ /* 0x000724000c1e1500 */
[----:B---3--:R-:W-:-:S05]  /*4250*/  IADD3 R6, P0, R80, R2, RZ ;  /* 0x0000000250067210 */ /* 0x008fca0007f1e0ff */
[----:B------:R-:W-:Y:S01]  /*4260*/  IMAD.X R7, R81, 0x1, R3, P0 ;  /* 0x0000000151077824 */ /* 0x000fe200000e0603 */
[----:B------:R-:W-:Y:S01]  /*4270*/  PRMT R46, RZ, 0x7610, R46 ;  /* 0x00007610ff2e7816 */ /* 0x000fe2000000002e */
[----:B------:R-:W3:Y:S04]  /*4280*/  LDL.64 R80, [R1+0x260] ;  /* 0x0002600001507983 */ /* 0x000ee80000100a00 */
[----:B------:R2:W3:Y:S02]  /*4290*/  @P1 LDG.E.U16 R54, desc[UR14][R6.64] ;  /* 0x0000000e06361981 */ /* 0x0004e4000c1e1500 */
[----:B--2---:R-:W-:-:S05]  /*42a0*/  IADD3 R6, P0, R74, R2, RZ ;  /* 0x000000024a067210 */ /* 0x004fca0007f1e0ff */
[----:B------:R-:W-:Y:S02]  /*42b0*/  IMAD.X R7, R75, 0x1, R3, P0 ;  /* 0x000000014b077824 */ /* 0x000fe400000e0603 */
[----:B------:R-:W2:Y:S01]  /*42c0*/  LDL.64 R74, [R1+0x248] ;  /* 0x00024800014a7983 */ /* 0x000ea20000100a00 */
[----:B------:R-:W-:-:S13]  /*42d0*/  ISETP.GT.AND P1, PT, R0, 0x14, PT ;  /* 0x000000140000780c */ /* 0x000fda0003f24270 */
[----:B------:R0:W3:Y:S02]  /*42e0*/  @P1 LDG.E.U16 R36, desc[UR14][R6.64] ;  /* 0x0000000e06241981 */ /* 0x0000e4000c1e1500 */
[----:B0-----:R-:W-:-:S05]  /*42f0*/  IADD3 R6, P0, R78, R2, RZ ;  /* 0x000000024e067210 */ /* 0x001fca0007f1e0ff */
[----:B------:R-:W-:Y:S02]  /*4300*/  IMAD.X R7, R79, 0x1, R3, P0 ;  /* 0x000000014f077824 */ /* 0x000fe400000e0603 */
[----:B------:R-:W3:Y:S04]  /*4310*/  LDL.64 R78, [R1+0x250] ;  /* 0x00025000014e7983 */ /* 0x000ee80000100a00 */
[----:B------:R4:W3:Y:S01]  /*4320*/  @P1 LDG.E.U16 R46, desc[UR14][R6.64] ;  /* 0x0000000e062e1981 */ /* 0x0008e2000c1e1500 */
[----:B------:R-:W-:Y:S02]  /*4330*/  ISETP.GT.AND P1, PT, R0, 0x15, PT ;  /* 0x000000150000780c */ /* 0x000fe40003f24270 */
[----:B------:R-:W-:Y:S02]  /*4340*/  PRMT R27, RZ, 0x7610, R27 ;  /* 0x00007610ff1b7816 */ /* 0x000fe4000000001b */
        /* <DEDUP_REMOVED lines=9> */
[----:B------:R-:W-:Y:S02]  /*43e0*/  ISETP.GT.AND P1, PT, R0, 0x16, PT ;  /* 0x000000160000780c */ /* 0x000fe40003f24270 */
[----:B------:R-:W-:Y:S02]  /*43f0*/  PRMT R30, RZ, 0x7610, R30 ;  /* 0x00007610ff1e7816 */ /* 0x000fe4000000001e */
[----:B---3--:R-:W-:-:S05]  /*4400*/  IADD3 R6, P0, R78, R2, RZ ;  /* 0x000000024e067210 */ /* 0x008fca0007f1e0ff */
[----:B------:R-:W-:Y:S01]  /*4410*/  IMAD.X R7, R79, 0x1, R3, P0 ;  /* 0x000000014f077824 */ /* 0x000fe200000e0603 */
[----:B------:R-:W-:Y:S01]  /*4420*/  PRMT R29, RZ, 0x7610, R29 ;  /* 0x00007610ff1d7816 */ /* 0x000fe2000000001d */
[----:B------:R-:W3:Y:S04]  /*4430*/  LDL.64 R78, [R1+0x278] ;  /* 0x00027800014e7983 */ /* 0x000ee80000100a00 */
[----:B------:R0:W3:Y:S02]  /*4440*/  @P1 LDG.E.U16 R30, desc[UR14][R6.64] ;  /* 0x0000000e061e1981 */ /* 0x0000e4000c1e1500 */
[----:B0-----:R-:W-:-:S05]  /*4450*/  IADD3 R6, P0, R82, R2, RZ ;  /* 0x0000000252067210 */ /* 0x001fca0007f1e0ff */
[----:B------:R-:W-:Y:S01]  /*4460*/  IMAD.X R7, R83, 0x1, R3, P0 ;  /* 0x0000000153077824 */ /* 0x000fe200000e0603 */
[----:B------:R-:W-:Y:S01]  /*4470*/  PRMT R150, RZ, 0x7610, R150 ;  /* 0x00007610ff967816 */ /* 0x000fe20000000096 */
[----:B------:R-:W3:Y:S04]  /*4480*/  LDL.64 R82, [R1+0x290] ;  /* 0x0002900001527983 */ /* 0x000ee80000100a00 */
[----:B------:R0:W3:Y:S01]  /*4490*/  @P1 LDG.E.U16 R29, desc[UR14][R6.64] ;  /* 0x0000000e061d1981 */ /* 0x0000e2000c1e1500 */
[----:B------:R-:W-:Y:S02]  /*44a0*/  ISETP.GT.AND P1, PT, R0, 0x17, PT ;  /* 0x000000170000780c */ /* 0x000fe40003f24270 */
[----:B0-----:R-:W-:-:S05]  /*44b0*/  IADD3 R6, P0, R80, R2, RZ ;  /* 0x0000000250067210 */ /* 0x001fca0007f1e0ff */
[----:B------:R-:W-:Y:S01]  /*44c0*/  IMAD.X R7, R81, 0x1, R3, P0 ;  /* 0x0000000151077824 */ /* 0x000fe200000e0603 */
[----:B------:R-:W-:Y:S01]  /*44d0*/  PRMT R151, RZ, 0x7610, R151 ;  /* 0x00007610ff977816 */ /* 0x000fe20000000097 */
[----:B------:R-:W3:Y:S04]  /*44e0*/  LDL.64 R80, [R1+0x298] ;  /* 0x0002980001507983 */ /* 0x000ee80000100a00 */
[----:B------:R4:W3:Y:S02]  /*44f0*/  @P1 LDG.E.U16 R150, desc[UR14][R6.64] ;  /* 0x0000000e06961981 */ /* 0x0008e4000c1e1500 */
[----:B----4-:R-:W-:-:S05]  /*4500*/  IADD3 R6, P0, R76, R2, RZ ;  /* 0x000000024c067210 */ /* 0x010fca0007f1e0ff */
[----:B------:R-:W-:Y:S02]  /*4510*/  IMAD.X R7, R77, 0x1, R3, P0 ;  /* 0x000000014d077824 */ /* 0x000fe400000e0603 */
[----:B------:R-:W4:Y:S04]  /*4520*/  LDL.64 R76, [R1+0x280] ;  /* 0x00028000014c7983 */ /* 0x000f280000100a00 */
[----:B------:R2:W4:Y:S02]  /*4530*/  @P1 LDG.E.U16 R151, desc[UR14][R6.64] ;  /* 0x0000000e06971981 */ /* 0x000524000c1e1500 */
[----:B--2---:R-:W-:-:S05]  /*4540*/  IADD3 R6, P0, R74, R2, RZ ;  /* 0x000000024a067210 */ /* 0x004fca0007f1e0ff */
[----:B------:R-:W-:Y:S02]  /*4550*/  IMAD.X R7, R75, 0x1, R3, P0 ;  /* 0x000000014b077824 */ /* 0x000fe400000e0603 */
[----:B------:R-:W2:Y:S01]  /*4560*/  LDL.64 R74, [R1+0x288] ;  /* 0x00028800014a7983 */ /* 0x000ea20000100a00 */
[C---:B------:R-:W-:Y:S02]  /*4570*/  ISETP.GT.AND P3, PT, R0.reuse, 0x12, PT ;  /* 0x000000120000780c */ /* 0x040fe40003f64270 */
[----:B------:R-:W-:Y:S02]  /*4580*/  PRMT R62, RZ, 0x7610, R62 ;  /* 0x00007610ff3e7816 */ /* 0x000fe4000000003e */
[----:B------:R-:W-:Y:S02]  /*4590*/  ISETP.GT.AND P1, PT, R0, 0x18, PT ;  /* 0x000000180000780c */ /* 0x000fe40003f24270 */
[----:B------:R-:W-:-:S07]  /*45a0*/  PRMT R52, RZ, 0x7610, R52 ;  /* 0x00007610ff347816 */ /* 0x000fce0000000034 */
[----:B------:R0:W2:Y:S04]  /*45b0*/  @P3 LDG.E.U16 R62, desc[UR14][R8.64] ;  /* 0x0000000e083e3981 */ /* 0x0000a8000c1e1500 */
[----:B------:R1:W2:Y:S01]  /*45c0*/  @P3 LDG.E.U16 R52, desc[UR14][R10.64] ;  /* 0x0000000e0a343981 */ /* 0x0002a2000c1e1500 */
[----:B0-----:R-:W-:-:S06]  /*45d0*/  PRMT R8, RZ, 0x7610, R8 ;  /* 0x00007610ff087816 */ /* 0x001fcc0000000008 */
[----:B------:R3:W2:Y:S01]  /*45e0*/  @P1 LDG.E.U16 R8, desc[UR14][R6.64] ;  /* 0x0000000e06081981 */ /* 0x0006a2000c1e1500 */
[----:B-1----:R-:W-:Y:S02]  /*45f0*/  PRMT R10, RZ, 0x7610, R10 ;  /* 0x00007610ff0a7816 */ /* 0x002fe4000000000a */
[----:B---3--:R-:W-:-:S05]  /*4600*/  IADD3 R6, P0, R78, R2, RZ ;  /* 0x000000024e067210 */ /* 0x008fca0007f1e0ff */
        /* <DEDUP_REMOVED lines=16> */
[----:B0-----:R-:W-:-:S05]  /*4710*/  IADD3 R6, P0, R82, R2, RZ ;  /* 0x0000000252067210 */ /* 0x001fca0007f1e0ff */
[----:B------:R-:W-:Y:S02]  /*4720*/  IMAD.X R7, R83, 0x1, R3, P0 ;  /* 0x0000000153077824 */ /* 0x000fe400000e0603 */
[----:B------:R-:W2:Y:S04]  /*4730*/  LDL.64 R82, [R1+0x2c8] ;  /* 0x0002c80001527983 */ /* 0x000ea80000100a00 */
[----:B------:R0:W2:Y:S01]  /*4740*/  @P1 LDG.E.U16 R61, desc[UR14][R6.64] ;  /* 0x0000000e063d1981 */ /* 0x0000a2000c1e1500 */
[----:B------:R-:W-:Y:S02]  /*4750*/  PRMT R59, RZ, 0x7610, R59 ;  /* 0x00007610ff3b7816 */ /* 0x000fe4000000003b */
[----:B0-----:R-:W-:-:S05]  /*4760*/  IADD3 R6, P0, R80, R2, RZ ;  /* 0x0000000250067210 */ /* 0x001fca0007f1e0ff */
[----:B------:R-:W-:Y:S02]  /*4770*/  IMAD.X R7, R81, 0x1, R3, P0 ;  /* 0x0000000151077824 */ /* 0x000fe400000e0603 */
[----:B------:R-:W2:Y:S04]  /*4780*/  LDL.64 R80, [R1+0x2d0] ;  /* 0x0002d00001507983 */ /* 0x000ea80000100a00 */
[----:B------:R3:W2:Y:S01]  /*4790*/  @P1 LDG.E.U16 R59, desc[UR14][R6.64] ;  /* 0x0000000e063b1981 */ /* 0x0006a2000c1e1500 */
[----:B------:R-:W-:Y:S02]  /*47a0*/  ISETP.GT.AND P1, PT, R0, 0x1b, PT ;  /* 0x0000001b0000780c */ /* 0x000fe40003f24270 */
[----:B------:R-:W-:Y:S02]  /*47b0*/  PRMT R53, RZ, 0x7610, R53 ;  /* 0x00007610ff357816 */ /* 0x000fe40000000035 */
[----:B---3--:R-:W-:-:S05]  /*47c0*/  IADD3 R6, P0, R78, R2, RZ ;  /* 0x000000024e067210 */ /* 0x008fca0007f1e0ff */
[----:B------:R-:W-:Y:S02]  /*47d0*/  IMAD.X R7, R79, 0x1, R3, P0 ;  /* 0x000000014f077824 */ /* 0x000fe400000e0603 */
[----:B------:R-:W3:Y:S04]  /*47e0*/  LDL.64 R78, [R1+0x2d8] ;  /* 0x0002d800014e7983 */ /* 0x000ee80000100a00 */
[----:B------:R4:W3:Y:S01]  /*47f0*/  @P1 LDG.E.U16 R53, desc[UR14][R6.64] ;  /* 0x0000000e06351981 */ /* 0x0008e2000c1e1500 */
        /* <DEDUP_REMOVED lines=8> */
[----:B------:R-:W-:Y:S02]  /*4880*/  ISETP.GT.AND P1, PT, R0, 0x1c, PT ;  /* 0x0000001c0000780c */ /* 0x000fe40003f24270 */
[----:B------:R-:W-:Y:S02]  /*4890*/  PRMT R45, RZ, 0x7610, R45 ;  /* 0x00007610ff2d7816 */ /* 0x000fe4000000002d */
[----:B------:R-:W-:-:S09]  /*48a0*/  PRMT R43, RZ, 0x7610, R43 ;  /* 0x00007610ff2b7816 */ /* 0x000fd2000000002b */
[----:B------:R0:W2:Y:S02]  /*48b0*/  @P1 LDG.E.U16 R45, desc[UR14][R6.64] ;  /* 0x0000000e062d1981 */ /* 0x0000a4000c1e1500 */
[----:B0-----:R-:W-:-:S05]  /*48c0*/  IADD3 R6, P0, R86, R2, RZ ;  /* 0x0000000256067210 */ /* 0x001fca0007f1e0ff */
[----:B------:R-:W-:-:S05]  /*48d0*/  IMAD.X R7, R87, 0x1, R3, P0 ;  /* 0x0000000157077824 */ /* 0x000fca00000e0603 */
[----:B------:R0:W2:Y:S01]  /*48e0*/  @P1 LDG.E.U16 R43, desc[UR14][R6.64] ;  /* 0x0000000e062b1981 */ /* 0x0000a2000c1e1500 */
[----:B------:R-:W-:Y:S02]  /*48f0*/  ISETP.GT.AND P1, PT, R0, 0x1d, PT ;  /* 0x0000001d0000780c */ /* 0x000fe40003f24270 */
[----:B------:R-:W-:Y:S02]  /*4900*/  PRMT R37, RZ, 0x7610, R37 ;  /* 0x00007610ff257816 */ /* 0x000fe40000000025 */
[----:B0-----:R-:W-:-:S05]  /*4910*/  IADD3 R6, P0, R84, R2, RZ ;  /* 0x0000000254067210 */ /* 0x001fca0007f1e0ff */
[----:B------:R-:W-:-:S05]  /*4920*/  IMAD.X R7, R85, 0x1, R3, P0 ;  /* 0x0000000155077824 */ /* 0x000fca00000e0603 */
[----:B------:R0:W2:Y:S01]  /*4930*/  @P1 LDG.E.U16 R37, desc[UR14][R6.64] ;  /* 0x0000000e06251981 */ /* 0x0000a2000c1e1500 */
[----:B------:R-:W-:Y:S02]  /*4940*/  PRMT R35, RZ, 0x7610, R35 ;  /* 0x00007610ff237816 */ /* 0x000fe40000000023 */
        /* <DEDUP_REMOVED lines=9> */
[----:B---3--:R-:W-:-:S05]  /*49e0*/  IADD3 R6, P0, R78, R2, RZ ;  /* 0x000000024e067210 */ /* 0x008fca0007f1e0ff */
[----:B------:R-:W-:Y:S01]  /*49f0*/  IMAD.X R7, R79, 0x1, R3, P0 ;  /* 0x000000014f077824 */ /* 0x000fe200000e0603 */
[----:B------:R-:W0:Y:S04]  /*4a00*/  S2R R217, SR_TID.X ;  /* 0x0000000000d97919 */ /* 0x000e280000002100 */
[----:B------:R4:W3:Y:S01]  /*4a10*/  @P1 LDG.E.U16 R26, desc[UR14][R6.64] ;  /* 0x0000000e061a1981 */ /* 0x0008e2000c1e1500 */
[----:B------:R-:W-:Y:S02]  /*4a20*/  ISETP.GT.AND P1, PT, R0, 0x1f, PT ;  /* 0x0000001f0000780c */ /* 0x000fe40003f24270 */
[----:B------:R-:W-:Y:S01]  /*4a30*/  PRMT R232, RZ, 0x7610, R232 ;  /* 0x00007610ffe87816 */ /* 0x000fe200000000e8 */
[----:B------:R-:W3:Y:S04]  /*4a40*/  LDL.LU R79, [R1+0x2f0] ;  /* 0x0002f000014f7983 */ /* 0x000ee80000300800 */
[----:B------:R-:W3:Y:S01]  /*4a50*/  LDL.LU R78, [R1+0x2f4] ;  /* 0x0002f400014e7983 */ /* 0x000ee20000300800 */
[----:B0-----:R-:W-:-:S04]  /*4a60*/  LOP3.LUT R9, R217, 0x1f, RZ, 0xc0, !PT ;  /* 0x0000001fd9097812 */ /* 0x001fc800078ec0ff */
[----:B------:R-:W-:Y:S02]  /*4a70*/  ISETP.GE.AND P2, PT, R9, R0, PT ;  /* 0x000000000900720c */ /* 0x000fe40003f46270 */
[----:B----4-:R-:W-:-:S05]  /*4a80*/  IADD3 R6, P0, R76, R2, RZ ;  /* 0x000000024c067210 */ /* 0x010fca0007f1e0ff */
[----:B------:R-:W-:Y:S02]  /*4a90*/  IMAD.X R7, R77, 0x1, R3, P0 ;  /* 0x000000014d077824 */ /* 0x000fe400000e0603 */
[----:B------:R-:W4:Y:S04]  /*4aa0*/  LDL.LU R77, [R1+0x2fc] ;  /* 0x0002fc00014d7983 */ /* 0x000f280000300800 */
[----:B------:R2:W4:Y:S02]  /*4ab0*/  @P1 LDG.E.U16 R232, desc[UR14][R6.64] ;  /* 0x0000000e06e81981 */ /* 0x000524000c1e1500 */
[----:B--2---:R-:W-:Y:S02]  /*4ac0*/  IADD3 R6, P0, R74, R2, RZ ;  /* 0x000000024a067210 */ /* 0x004fe40007f1e0ff */
[----:B------:R-:W0:Y:S02]  /*4ad0*/  LDC R74, c[0x0][0x23c] ;  /* 0x00008f00ff4a7b82 */ /* 0x000e240000000800 */
[----:B0-----:R-:W-:-:S02]  /*4ae0*/  IMAD R74, R9, R74, RZ ;  /* 0x0000004a094a7224 */ /* 0x001fc400078e02ff */
[----:B------:R-:W2:Y:S04]  /*4af0*/  LDL.LU R9, [R1+0x300] ;  /* 0x0003000001097983 */ /* 0x000ea80000300800 */
[----:B------:R-:W4:Y:S04]  /*4b00*/  LDL.LU R68, [R1+0x304] ;  /* 0x0003040001447983 */ /* 0x000f280000300800 */
[----:B------:R-:W2:Y:S01]  /*4b10*/  LDL.LU R11, [R1+0x308] ;  /* 0x00030800010b7983 */ /* 0x000ea20000300800 */
[----:B------:R-:W-:-:S03]  /*4b20*/  IMAD.X R7, R75, 0x1, R3, P0 ;  /* 0x000000014b077824 */ /* 0x000fc600000e0603 */
[----:B------:R-:W4:Y:S04]  /*4b30*/  LDL.LU R76, [R1+0x30c] ;  /* 0x00030c00014c7983 */ /* 0x000f280000300800 */
[----:B------:R-:W4:Y:S01]  /*4b40*/  LDL.LU R75, [R1+0x310] ;  /* 0x00031000014b7983 */ /* 0x000f220000300800 */
[----:B------:R-:W-:-:S06]  /*4b50*/  PRMT R216, RZ, 0x7610, R216 ;  /* 0x00007610ffd87816 */ /* 0x000fcc00000000d8 */
[----:B------:R0:W4:Y:S01]  /*4b60*/  @P1 LDG.E.U16 R216, desc[UR14][R6.64] ;  /* 0x0000000e06d81981 */ /* 0x000122000c1e1500 */
[----:B------:R-:W-:Y:S01]  /*4b70*/  BAR.SYNC.DEFER_BLOCKING 0x0 ;  /* 0x0000000000007b1d */ /* 0x000fe20000010000 */
[----:B------:R-:W-:Y:S02]  /*4b80*/  LOP3.LUT R231, R231, R230, RZ, 0x3c, !PT ;  /* 0x000000e6e7e77212 */ /* 0x000fe400078e3cff */
[----:B------:R-:W-:Y:S02]  /*4b90*/  LOP3.LUT R229, R229, R228, RZ, 0x3c, !PT ;  /* 0x000000e4e5e57212 */ /* 0x000fe400078e3cff */
[----:B------:R-:W-:Y:S02]  /*4ba0*/  LOP3.LUT R230, R231, R230, RZ, 0x3c, !PT ;  /* 0x000000e6e7e67212 */ /* 0x000fe400078e3cff */
[----:B------:R-:W-:Y:S02]  /*4bb0*/  LOP3.LUT R228, R229, R228, RZ, 0x3c, !PT ;  /* 0x000000e4e5e47212 */ /* 0x000fe400078e3cff */
[----:B------:R-:W-:-:S02]  /*4bc0*/  LOP3.LUT R231, R231, R230, RZ, 0x3c, !PT ;  /* 0x000000e6e7e77212 */ /* 0x000fc400078e3cff */
[----:B------:R-:W-:Y:S02]  /*4bd0*/  PRMT R252, RZ, 0x7610, R252 ;  /* 0x00007610fffc7816 */ /* 0x000fe400000000fc */
[----:B------:R-:W-:Y:S01]  /*4be0*/  LOP3.LUT R227, R227, R226, RZ, 0x3c, !PT ;  /* 0x000000e2e3e37212 */ /* 0x000fe200078e3cff */
[----:B0-----:R-:W-:Y:S01]  /*4bf0*/  IMAD.WIDE R6, R74, 0x2, R230 ;  /* 0x000000024a067825 */ /* 0x001fe200078e02e6 */
[----:B------:R-:W-:Y:S02]  /*4c00*/  LOP3.LUT R229, R229, R228, RZ, 0x3c, !PT ;  /* 0x000000e4e5e57212 */ /* 0x000fe400078e3cff */
[----:B------:R-:W-:Y:S02]  /*4c10*/  LOP3.LUT R226, R227, R226, RZ, 0x3c, !PT ;  /* 0x000000e2e3e27212 */ /* 0x000fe400078e3cff */
[----:B------:R-:W-:Y:S02]  /*4c20*/  PRMT R251, RZ, 0x7610, R251 ;  /* 0x00007610fffb7816 */ /* 0x000fe400000000fb */
[----:B------:R-:W-:Y:S01]  /*4c30*/  LOP3.LUT R225, R225, R224, RZ, 0x3c, !PT ;  /* 0x000000e0e1e17212 */ /* 0x000fe200078e3cff */
[----:B------:R0:W4:Y:S01]  /*4c40*/  @!P2 LDG.E.U16 R252, desc[UR14][R6.64] ;  /* 0x0000000e06fca981 */ /* 0x000122000c1e1500 */
[----:B------:R-:W-:-:S02]  /*4c50*/  LOP3.LUT R227, R227, R226, RZ, 0x3c, !PT ;  /* 0x000000e2e3e37212 */ /* 0x000fc400078e3cff */
[----:B------:R-:W-:Y:S02]  /*4c60*/  LOP3.LUT R224, R225, R224, RZ, 0x3c, !PT ;  /* 0x000000e0e1e07212 */ /* 0x000fe400078e3cff */
[----:B------:R-:W-:Y:S01]  /*4c70*/  PRMT R250, RZ, 0x7610, R250 ;  /* 0x00007610fffa7816 */ /* 0x000fe200000000fa */
[----:B0-----:R-:W-:Y:S01]  /*4c80*/  IMAD.WIDE R6, R74, 0x2, R228 ;  /* 0x000000024a067825 */ /* 0x001fe200078e02e4 */
[----:B------:R-:W-:Y:S02]  /*4c90*/  LOP3.LUT R223, R223, R222, RZ, 0x3c, !PT ;  /* 0x000000dedfdf7212 */ /* 0x000fe400078e3cff */
[----:B------:R-:W-:Y:S02]  /*4ca0*/  LOP3.LUT R225, R225, R224, RZ, 0x3c, !PT ;  /* 0x000000e0e1e17212 */ /* 0x000fe400078e3cff */
[----:B------:R0:W4:Y:S01]  /*4cb0*/  @!P2 LDG.E.U16 R251, desc[UR14][R6.64] ;  /* 0x0000000e06fba981 */ /* 0x000122000c1e1500 */
[----:B------:R-:W-:Y:S02]  /*4cc0*/  LOP3.LUT R222, R223, R222, RZ, 0x3c, !PT ;  /* 0x000000dedfde7212 */ /* 0x000fe400078e3cff */
[----:B------:R-:W-:-:S02]  /*4cd0*/  PRMT R249, RZ, 0x7610, R249 ;  /* 0x00007610fff97816 */ /* 0x000fc400000000f9 */
[----:B------:R-:W-:Y:S01]  /*4ce0*/  LOP3.LUT R221, R221, R220, RZ, 0x3c, !PT ;  /* 0x000000dcdddd7212 */ /* 0x000fe200078e3cff */
[----:B0-----:R-:W-:Y:S01]  /*4cf0*/  IMAD.WIDE R6, R74, 0x2, R226 ;  /* 0x000000024a067825 */ /* 0x001fe200078e02e2 */
[----:B------:R-:W-:-:S04]  /*4d00*/  LOP3.LUT R223, R223, R222, RZ, 0x3c, !PT ;  /* 0x000000dedfdf7212 */ /* 0x000fc800078e3cff */
[----:B------:R0:W4:Y:S01]  /*4d10*/  @!P2 LDG.E.U16 R250, desc[UR14][R6.64] ;  /* 0x0000000e06faa981 */ /* 0x000122000c1e1500 */
[----:B------:R-:W-:Y:S02]  /*4d20*/  LOP3.LUT R220, R221, R220, RZ, 0x3c, !PT ;  /* 0x000000dcdddc7212 */ /* 0x000fe400078e3cff */
[----:B------:R-:W-:Y:S02]  /*4d30*/  PRMT R248, RZ, 0x7610, R248 ;  /* 0x00007610fff87816 */ /* 0x000fe400000000f8 */
        /* <DEDUP_REMOVED lines=22> */
[C---:B------:R-:W-:Y:S02]  /*4ea0*/  LOP3.LUT R18, R19.reuse, R18, RZ, 0x3c, !PT ;  /* 0x0000001213127212 */ /* 0x040fe400078e3cff */
[----:B------:R-:W-:Y:S01]  /*4eb0*/  PRMT R244, RZ, 0x7610, R244 ;  /* 0x00007610fff47816 */ /* 0x000fe200000000f4 */
[C---:B0-----:R-:W-:Y:S01]  /*4ec0*/  IMAD.WIDE R6, R74.reuse, 0x2, R22 ;  /* 0x000000024a067825 */ /* 0x041fe200078e0216 */
[----:B------:R-:W-:Y:S01]  /*4ed0*/  LOP3.LUT R19, R19, R18, RZ, 0x3c, !PT ;  /* 0x0000001213137212 */ /* 0x000fe200078e3cff */
[----:B------:R-:W-:Y:S04]  /*4ee0*/  STS.U16 [R4+UR12+0x4c00], R10 ;  /* 0x004c000a04007988 */ /* 0x000fe8000800040c */
[----:B------:R0:W4:Y:S01]  /*4ef0*/  @!P2 LDG.E.U16 R245, desc[UR14][R6.64] ;  /* 0x0000000e06f5a981 */ /* 0x000122000c1e1500 */
[----:B------:R-:W-:Y:S01]  /*4f00*/  PRMT R243, RZ, 0x7610, R243 ;  /* 0x00007610fff37816 */ /* 0x000fe200000000f3 */
[----:B0-----:R-:W-:-:S02]  /*4f10*/  IMAD.WIDE R6, R74, 0x2, R20 ;  /* 0x000000024a067825 */ /* 0x001fc400078e0214 */
[----:B------:R0:W-:Y:S04]  /*4f20*/  STS.U16 [R4+UR12], R16 ;  /* 0x0000001004007988 */ /* 0x0001e8000800040c */
[----:B------:R1:W4:Y:S04]  /*4f30*/  @!P2 LDG.E.U16 R244, desc[UR14][R6.64] ;  /* 0x0000000e06f4a981 */ /* 0x000328000c1e1500 */
[----:B------:R3:W-:Y:S01]  /*4f40*/  STS.U16 [R4+UR12+0x4000], R17 ;  /* 0x0040001104007988 */ /* 0x0007e2000800040c */
[----:B0-----:R-:W-:-:S03]  /*4f50*/  IMAD.MOV.U32 R16, RZ, RZ, R239 ;  /* 0x000000ffff107224 */ /* 0x001fc600078e00ef */
[----:B------:R0:W-:Y:S01]  /*4f60*/  STS.U16 [R4+UR12+0x400], R14 ;  /* 0x0004000e04007988 */ /* 0x0001e2000800040c */
[----:B-1----:R-:W-:-:S03]  /*4f70*/  IMAD.WIDE R6, R74, 0x2, R18 ;  /* 0x000000024a067825 */ /* 0x002fc600078e0212 */
[----:B------:R1:W-:Y:S01]  /*4f80*/  STS.U16 [R4+UR12+0x4400], R15 ;  /* 0x0044000f04007988 */ /* 0x0003e2000800040c */
[----:B---3--:R-:W-:-:S03]  /*4f90*/  IMAD.MOV.U32 R17, RZ, RZ, R238 ;  /* 0x000000ffff117224 */ /* 0x008fc600078e00ee */
[----:B------:R3:W-:Y:S01]  /*4fa0*/  STS.U16 [R4+UR12+0x800], R12 ;  /* 0x0008000c04007988 */ /* 0x0007e2000800040c */
[----:B------:R-:W-:-:S03]  /*4fb0*/  PRMT R242, RZ, 0x7610, R242 ;  /* 0x00007610fff27816 */ /* 0x000fc600000000f2 */
[----:B------:R3:W-:Y:S04]  /*4fc0*/  STS.U16 [R4+UR12+0x4800], R13 ;  /* 0x0048000d04007988 */ /* 0x0007e8000800040c */
[----:B------:R-:W-:Y:S01]  /*4fd0*/  STS.U16 [R4+UR12+0xc00], R8 ;  /* 0x000c000804007988 */ /* 0x000fe2000800040c */
[----:B0-----:R-:W-:-:S03]  /*4fe0*/  IMAD.MOV.U32 R14, RZ, RZ, R241 ;  /* 0x000000ffff0e7224 */ /* 0x001fc600078e00f1 */
[----:B------:R0:W4:Y:S01]  /*4ff0*/  @!P2 LDG.E.U16 R243, desc[UR14][R6.64] ;  /* 0x0000000e06f3a981 */ /* 0x000122000c1e1500 */
[----:B-1----:R-:W-:Y:S01]  /*5000*/  IMAD.MOV.U32 R15, RZ, RZ, R240 ;  /* 0x000000ffff0f7224 */ /* 0x002fe200078e00f0 */
[----:B------:R-:W-:Y:S01]  /*5010*/  PRMT R241, RZ, 0x7610, R241 ;  /* 0x00007610fff17816 */ /* 0x000fe200000000f1 */
[----:B0-----:R-:W-:-:S05]  /*5020*/  IMAD.WIDE R6, R74, 0x2, R16 ;  /* 0x000000024a067825 */ /* 0x001fca00078e0210 */
[----:B------:R0:W4:Y:S01]  /*5030*/  @!P2 LDG.E.U16 R242, desc[UR14][R6.64] ;  /* 0x0000000e06f2a981 */ /* 0x000122000c1e1500 */
[----:B---3--:R-:W-:Y:S02]  /*5040*/  IMAD.MOV.U32 R12, RZ, RZ, R78 ;  /* 0x000000ffff0c7224 */ /* 0x008fe400078e004e */
[----:B------:R-:W-:Y:S01]  /*5050*/  IMAD.MOV.U32 R13, RZ, RZ, R79 ;  /* 0x000000ffff0d7224 */ /* 0x000fe200078e004f */
[----:B------:R-:W-:Y:S01]  /*5060*/  PRMT R240, RZ, 0x7610, R240 ;  /* 0x00007610fff07816 */ /* 0x000fe200000000f0 */
[----:B0-----:R-:W-:-:S05]  /*5070*/  IMAD.WIDE R6, R74, 0x2, R14 ;  /* 0x000000024a067825 */ /* 0x001fca00078e020e */
[----:B------:R0:W3:Y:S01]  /*5080*/  @!P2 LDG.E.U16 R241, desc[UR14][R6.64] ;  /* 0x0000000e06f1a981 */ /* 0x0000e2000c1e1500 */
[----:B------:R-:W-:Y:S01]  /*5090*/  PRMT R239, RZ, 0x7610, R239 ;  /* 0x00007610ffef7816 */ /* 0x000fe200000000ef */
[----:B0-----:R-:W-:-:S05]  /*50a0*/  IMAD.WIDE R6, R74, 0x2, R12 ;  /* 0x000000024a067825 */ /* 0x001fca00078e020c */
[----:B------:R0:W3:Y:S01]  /*50b0*/  @!P2 LDG.E.U16 R240, desc[UR14][R6.64] ;  /* 0x0000000e06f0a981 */ /* 0x0000e2000c1e1500 */
[----:B------:R-:W-:Y:S02]  /*50c0*/  PRMT R238, RZ, 0x7610, R238 ;  /* 0x00007610ffee7816 */ /* 0x000fe400000000ee */
[C---:B------:R-:W-:Y:S01]  /*50d0*/  LOP3.LUT R217, R4.reuse, 0x70, RZ, 0x3c, !PT ;  /* 0x0000007004d97812 */ /* 0x040fe200078e3cff */
[----:B--2---:R-:W-:Y:S02]  /*50e0*/  IMAD.MOV.U32 R10, RZ, RZ, R11 ;  /* 0x000000ffff0a7224 */ /* 0x004fe400078e000b */
[----:B----4-:R-:W-:Y:S01]  /*50f0*/  IMAD.MOV.U32 R11, RZ, RZ, R68 ;  /* 0x000000ffff0b7224 */ /* 0x010fe200078e0044 */
[----:B------:R-:W-:-:S05]  /*5100*/  LOP3.LUT R68, R4, 0x10, RZ, 0x3c, !PT ;  /* 0x0000001004447812 */ /* 0x000fca00078e3cff */
[----:B------:R-:W-:Y:S04]  /*5110*/  STS.U16 [R68+UR12+0x80], R233 ;  /* 0x000080e944007988 */ /* 0x000fe8000800040c */
[----:B------:R-:W-:Y:S04]  /*5120*/  STS.U16 [R68+UR12+0x4080], R73 ;  /* 0x0040804944007988 */ /* 0x000fe8000800040c */
[----:B------:R-:W-:Y:S04]  /*5130*/  STS.U16 [R68+UR12+0x480], R72 ;  /* 0x0004804844007988 */ /* 0x000fe8000800040c */
[----:B------:R-:W-:Y:S04]  /*5140*/  STS.U16 [R68+UR12+0x4480], R71 ;  /* 0x0044804744007988 */ /* 0x000fe8000800040c */
[----:B------:R1:W-:Y:S04]  /*5150*/  STS.U16 [R68+UR12+0x880], R60 ;  /* 0x0008803c44007988 */ /* 0x0003e8000800040c */
[----:B------:R-:W-:Y:S01]  /*5160*/  STS.U16 [R68+UR12+0x4880], R70 ;  /* 0x0048804644007988 */ /* 0x000fe2000800040c */
[----:B-1----:R-:W-:-:S03]  /*5170*/  LOP3.LUT R60, R4, 0x20, RZ, 0x3c, !PT ;  /* 0x00000020043c7812 */ /* 0x002fc600078e3cff */
[----:B------:R-:W-:Y:S04]  /*5180*/  STS.U16 [R68+UR12+0xc80], R69 ;  /* 0x000c804544007988 */ /* 0x000fe8000800040c */
[----:B------:R-:W-:Y:S04]  /*5190*/  STS.U16 [R68+UR12+0x4c80], R67 ;  /* 0x004c804344007988 */ /* 0x000fe8000800040c */
[----:B------:R-:W-:Y:S04]  /*51a0*/  STS.U16 [R60+UR12+0x100], R66 ;  /* 0x000100423c007988 */ /* 0x000fe8000800040c */
[----:B------:R-:W-:Y:S04]  /*51b0*/  STS.U16 [R60+UR12+0x4100], R65 ;  /* 0x004100413c007988 */ /* 0x000fe8000800040c */
[----:B------:R-:W-:Y:S01]  /*51c0*/  STS.U16 [R60+UR12+0x500], R64 ;  /* 0x000500403c007988 */ /* 0x000fe2000800040c */
[----:B------:R-:W-:-:S03]  /*51d0*/  IMAD.MOV.U32 R8, RZ, RZ, R9 ;  /* 0x000000ffff087224 */ /* 0x000fc600078e0009 */
[----:B------:R-:W-:Y:S01]  /*51e0*/  STS.U16 [R60+UR12+0x4500], R63 ;  /* 0x0045003f3c007988 */ /* 0x000fe2000800040c */
[----:B------:R-:W-:-:S03]  /*51f0*/  IMAD.MOV.U32 R9, RZ, RZ, R77 ;  /* 0x000000ffff097224 */ /* 0x000fc600078e004d */
[----:B------:R1:W-:Y:S04]  /*5200*/  STS.U16 [R60+UR12+0x900], R52 ;  /* 0x000900343c007988 */ /* 0x0003e8000800040c */
[----:B------:R-:W-:Y:S01]  /*5210*/  STS.U16 [R60+UR12+0x4900], R62 ;  /* 0x0049003e3c007988 */ /* 0x000fe2000800040c */
[----:B-1----:R-:W-:-:S03]  /*5220*/  LOP3.LUT R52, R4, 0x30, RZ, 0x3c, !PT ;  /* 0x0000003004347812 */ /* 0x002fc600078e3cff */
[----:B------:R-:W-:Y:S01]  /*5230*/  STS.U16 [R60+UR12+0xd00], R61 ;  /* 0x000d003d3c007988 */ /* 0x000fe2000800040c */
[----:B0-----:R-:W-:-:S03]  /*5240*/  IMAD.WIDE R6, R74, 0x2, R8 ;  /* 0x000000024a067825 */ /* 0x001fc600078e0208 */
[----:B------:R-:W-:Y:S04]  /*5250*/  STS.U16 [R60+UR12+0x4d00], R59 ;  /* 0x004d003b3c007988 */ /* 0x000fe8000800040c */
[----:B------:R-:W-:Y:S04]  /*5260*/  STS.U16 [R52+UR12+0x180], R58 ;  /* 0x0001803a34007988 */ /* 0x000fe8000800040c */
[----:B------:R-:W-:Y:S04]  /*5270*/  STS.U16 [R52+UR12+0x4180], R57 ;  /* 0x0041803934007988 */ /* 0x000fe8000800040c */
[----:B------:R-:W-:Y:S04]  /*5280*/  STS.U16 [R52+UR12+0x580], R56 ;  /* 0x0005803834007988 */ /* 0x000fe8000800040c */
[----:B------:R-:W-:Y:S04]  /*5290*/  STS.U16 [R52+UR12+0x4580], R55 ;  /* 0x0045803734007988 */ /* 0x000fe8000800040c */
[----:B------:R0:W-:Y:S04]  /*52a0*/  STS.U16 [R52+UR12+0x980], R44 ;  /* 0x0009802c34007988 */ /* 0x0001e8000800040c */
[----:B------:R1:W2:Y:S04]  /*52b0*/  @!P2 LDG.E.U16 R239, desc[UR14][R6.64] ;  /* 0x0000000e06efa981 */ /* 0x0002a8000c1e1500 */
[----:B------:R-:W-:Y:S01]  /*52c0*/  STS.U16 [R52+UR12+0x4980], R54 ;  /* 0x0049803634007988 */ /* 0x000fe2000800040c */
[----:B0-----:R-:W-:-:S03]  /*52d0*/  LOP3.LUT R44, R4, 0x40, RZ, 0x3c, !PT ;  /* 0x00000040042c7812 */ /* 0x001fc600078e3cff */
[----:B------:R-:W-:Y:S01]  /*52e0*/  STS.U16 [R52+UR12+0xd80], R53 ;  /* 0x000d803534007988 */ /* 0x000fe2000800040c */
[----:B-1----:R-:W-:-:S03]  /*52f0*/  IMAD.WIDE R6, R74, 0x2, R10 ;  /* 0x000000024a067825 */ /* 0x002fc600078e020a */
[----:B------:R-:W-:Y:S04]  /*5300*/  STS.U16 [R52+UR12+0x4d80], R51 ;  /* 0x004d803334007988 */ /* 0x000fe8000800040c */
[----:B------:R-:W-:Y:S04]  /*5310*/  STS.U16 [R44+UR12+0x200], R50 ;  /* 0x000200322c007988 */ /* 0x000fe8000800040c */
[----:B------:R-:W-:Y:S04]  /*5320*/  STS.U16 [R44+UR12+0x4200], R49 ;  /* 0x004200312c007988 */ /* 0x000fe8000800040c */
[----:B------:R0:W4:Y:S04]  /*5330*/  @!P2 LDG.E.U16 R238, desc[UR14][R6.64] ;  /* 0x0000000e06eea981 */ /* 0x000128000c1e1500 */
[----:B------:R-:W-:Y:S01]  /*5340*/  STS.U16 [R44+UR12+0x600], R48 ;  /* 0x000600302c007988 */ /* 0x000fe2000800040c */
[----:B------:R-:W-:-:S03]  /*5350*/  PRMT R233, RZ, 0x7610, R233 ;  /* 0x00007610ffe97816 */ /* 0x000fc600000000e9 */
[----:B------:R-:W-:Y:S01]  /*5360*/  STS.U16 [R44+UR12+0x4600], R47 ;  /* 0x0046002f2c007988 */ /* 0x000fe2000800040c */
[----:B0-----:R-:W-:Y:S02]  /*5370*/  IMAD.MOV.U32 R6, RZ, RZ, R75 ;  /* 0x000000ffff067224 */ /* 0x001fe400078e004b */
[----:B------:R-:W-:Y:S01]  /*5380*/  IMAD.MOV.U32 R7, RZ, RZ, R76 ;  /* 0x000000ffff077224 */ /* 0x000fe200078e004c */
[----:B------:R0:W-:Y:S01]  /*5390*/  STS.U16 [R44+UR12+0xa00], R36 ;  /* 0x000a00242c007988 */ /* 0x0001e2000800040c */
[----:B------:R-:W-:-:S03]  /*53a0*/  IMAD.WIDE R74, R74, 0x2, R6 ;  /* 0x000000024a4a7825 */ /* 0x000fc600078e0206 */
[----:B------:R-:W-:Y:S01]  /*53b0*/  STS.U16 [R44+UR12+0x4a00], R46 ;  /* 0x004a002e2c007988 */ /* 0x000fe2000800040c */
[----:B0-----:R-:W-:-:S03]  /*53c0*/  LOP3.LUT R36, R4, 0x50, RZ, 0x3c, !PT ;  /* 0x0000005004247812 */ /* 0x001fc600078e3cff */
[----:B------:R-:W-:Y:S04]  /*53d0*/  STS.U16 [R44+UR12+0xe00], R45 ;  /* 0x000e002d2c007988 */ /* 0x000fe8000800040c */
[----:B------:R-:W-:Y:S04]  /*53e0*/  STS.U16 [R44+UR12+0x4e00], R43 ;  /* 0x004e002b2c007988 */ /* 0x000fe8000800040c */
[----:B------:R-:W-:Y:S04]  /*53f0*/  STS.U16 [R36+UR12+0x280], R42 ;  /* 0x0002802a24007988 */ /* 0x000fe8000800040c */
[----:B------:R-:W-:Y:S04]  /*5400*/  STS.U16 [R36+UR12+0x4280], R41 ;  /* 0x0042802924007988 */ /* 0x000fe8000800040c */
[----:B------:R-:W4:Y:S04]  /*5410*/  @!P2 LDG.E.U16 R233, desc[UR14][R74.64] ;  /* 0x0000000e4ae9a981 */ /* 0x000f28000c1e1500 */
[----:B------:R-:W-:Y:S04]  /*5420*/  STS.U16 [R36+UR12+0x680], R40 ;  /* 0x0006802824007988 */ /* 0x000fe8000800040c */
[----:B------:R-:W-:Y:S04]  /*5430*/  STS.U16 [R36+UR12+0x4680], R39 ;  /* 0x0046802724007988 */ /* 0x000fe8000800040c */
[----:B------:R0:W-:Y:S04]  /*5440*/  STS.U16 [R36+UR12+0xa80], R27 ;  /* 0x000a801b24007988 */ /* 0x0001e8000800040c */
[----:B------:R-:W-:Y:S01]  /*5450*/  STS.U16 [R36+UR12+0x4a80], R38 ;  /* 0x004a802624007988 */ /* 0x000fe2000800040c */
[----:B0-----:R-:W-:-:S03]  /*5460*/  LOP3.LUT R27, R4, 0x60, RZ, 0x3c, !PT ;  /* 0x00000060041b7812 */ /* 0x001fc600078e3cff */
[----:B------:R-:W-:Y:S04]  /*5470*/  STS.U16 [R36+UR12+0xe80], R37 ;  /* 0x000e802524007988 */ /* 0x000fe8000800040c */
        /* <DEDUP_REMOVED lines=10> */
[----:B------:R0:W-:Y:S04]  /*5520*/  STS.U16 [R217+UR12+0x4380], R24 ;  /* 0x00438018d9007988 */ /* 0x0001e8000800040c */
[----:B0-----:R-:W4:Y:S04]  /*5530*/  LDL.LU.64 R24, [R1] ;  /* 0x0000000001187983 */ /* 0x001f280000300a00 */
[----:B------:R-:W4:Y:S04]  /*5540*/  LDL.LU.64 R26, [R1+0x8] ;  /* 0x00000800011a7983 */ /* 0x000f280000300a00 */
        /* <DEDUP_REMOVED lines=30> */
[----:B------:R0:W-:Y:S04]  /*5730*/  STS.U16 [R217+UR12+0x780], R148 ;  /* 0x00078094d9007988 */ /* 0x0001e8000800040c */
        /* <DEDUP_REMOVED lines=16> */
[----:B---3--:R-:W-:Y:S04]  /*5840*/  STS.U16 [R5+UR12+0x9600], R241 ;  /* 0x009600f105007988 */ /* 0x008fe8000800040c */
[----:B------:R-:W-:Y:S04]  /*5850*/  STS.U16 [R5+UR12+0x9800], R240 ;  /* 0x009800f005007988 */ /* 0x000fe8000800040c */
[----:B--2---:R-:W-:Y:S04]  /*5860*/  STS.U16 [R5+UR12+0x9a00], R239 ;  /* 0x009a00ef05007988 */ /* 0x004fe8000800040c */
[----:B----4-:R1:W-:Y:S01]  /*5870*/  STS.U16 [R5+UR12+0x9c00], R238 ;  /* 0x009c00ee05007988 */ /* 0x0103e2000800040c */
[----:B------:R-:W-:Y:S01]  /*5880*/  USHF.L.U32 UR4, UR13, 0x6, URZ ;  /* 0x000000060d047899 */ /* 0x000fe2000800063f */
[----:B------:R-:W-:-:S02]  /*5890*/  UMOV UR9, 0x40000040 ;  /* 0x4000004000097882 */ /* 0x000fc40000000000 */
[----:B0-----:R-:W2:Y:S04]  /*58a0*/  LDL.LU R148, [R1+0x450] ;  /* 0x0004500001947983 */ /* 0x001ea80000300800 */
[----:B------:R-:W-:Y:S01]  /*58b0*/  STS.U16 [R5+UR12+0x9e00], R233 ;  /* 0x009e00e905007988 */ /* 0x000fe2000800040c */
[----:B------:R-:W-:Y:S01]  /*58c0*/  UMOV UR18, UR6 ;  /* 0x0000000600127c82 */ /* 0x000fe20008000000 */
[----:B------:R-:W-:Y:S01]  /*58d0*/  UMOV UR19, UR7 ;  /* 0x0000000700137c82 */ /* 0x000fe20008000000 */
[----:B-1----:R-:W0:Y:S01]  /*58e0*/  LDC R238, c[0x0][0x23c] ;  /* 0x00008f00ffee7b82 */ /* 0x002e220000000800 */
[----:B------:R1:W-:Y:S06]  /*58f0*/  MEMBAR.ALL.CTA ;  /* 0x0000000000007992 */ /* 0x0003ec0000008000 */
[----:B-1----:R-:W1:Y:S01]  /*5900*/  FENCE.VIEW.ASYNC.S ;  /* 0x00000000000073c6 */ /* 0x002e620000000000 */
[----:B------:R-:W-:-:S03]  /*5910*/  ULOP3.LUT UR4, UR4, 0x100, URZ, 0xc0, !UPT ;  /* 0x0000010004047892 */ /* 0x000fc6000f8ec03f */
[----:B------:R-:W2:Y:S01]  /*5920*/  LDL.LU R149, [R1+0x44c] ;  /* 0x00044c0001957983 */ /* 0x000ea20000300800 */
[----:B------:R-:W-:-:S03]  /*5930*/  ULEA.HI UR4, UR12, UR4, URZ, 0x1c ;  /* 0x000000040c047291 */ /* 0x000fc6000f8fe03f */
[----:B------:R-:W2:Y:S01]  /*5940*/  LDL.LU R150, [R1+0x448] ;  /* 0x0004480001967983 */ /* 0x000ea20000300800 */
[----:B-1----:R-:W-:Y:S01]  /*5950*/  BAR.SYNC.DEFER_BLOCKING 0x0 ;  /* 0x0000000000007b1d */ /* 0x002fe20000010000 */
[----:B------:R-:W-:-:S05]  /*5960*/  ULOP3.LUT UR8, UR4, 0x3fff, URZ, 0xc0, !UPT ;  /* 0x00003fff04087892 */ /* 0x000fca000f8ec03f */
[----:B------:R-:W-:Y:S01]  /*5970*/  UMOV UR4, URZ ;  /* 0x0000003f00047c82 */ /* 0x000fe20008000000 */
[----:B------:R-:W2:Y:S04]  /*5980*/  LDL.LU R151, [R1+0x444] ;  /* 0x0004440001977983 */ /* 0x000ea80000300800 */
[----:B------:R1:W5:Y:S04]  /*5990*/  LDL.LU R232, [R1+0x440] ;  /* 0x0004400001e87983 */ /* 0x0003680000300800 */
[----:B------:R1:W5:Y:S04]  /*59a0*/  LDL.LU R217, [R1+0x43c] ;  /* 0x00043c0001d97983 */ /* 0x0003680000300800 */
[----:B------:R1:W5:Y:S01]  /*59b0*/  LDL.LU R216, [R1+0x438] ;  /* 0x0004380001d87983 */ /* 0x0003620000300800 */
[----:B------:R-:W-:-:S06]  /*59c0*/  WARPGROUP.ARRIVE ;  /* 0x00000000000079c5 */ /* 0x000fcc0000000000 */
[----:B------:R-:W-:Y:S01]  /*59d0*/  HGMMA.64x128x16.F32.BF16 R24, gdesc[UR8].tnspA, R24, gsb0 ;  /* 0x21e00000081879f0 */ /* 0x000fe20008001818 */
[----:B------:R-:W-:-:S04]  /*59e0*/  UIADD3 UR8, UP0, UR8, 0x80, URZ ;  /* 0x0000008008087890 */ /* 0x000fc8000ff1e03f */
[----:B------:R-:W-:-:S03]  /*59f0*/  UIADD3.X UR5, UR4, 0x40000040, URZ, UP0, !UPT ;  /* 0x4000004004057890 */ /* 0x000fc600087fe43f */
[----:B------:R-:W-:Y:S02]  /*5a00*/  UMOV UR4, UR8 ;  /* 0x0000000800047c82 */ /* 0x000fe40008000000 */
[----:B------:R-:W-:Y:S01]  /*5a10*/  UIADD3.64 UR8, UR4, 0x180, URZ ;  /* 0x0000018004087897 */ /* 0x000fe2000fffe03f */
[----:B------:R-:W-:Y:S02]  /*5a20*/  WARPGROUP.DEPBAR.LE gsb0, 0x0 ;  /* 0x00008000000079c5 */ /* 0x000fe40000010000 */
[----:B------:R-:W-:-:S06]  /*5a30*/  WARPGROUP.ARRIVE ;  /* 0x00000000000079c5 */ /* 0x000fcc0000000000 */
[----:B------:R-:W-:Y:S01]  /*5a40*/  HGMMA.64x128x16.F32.BF16 R24, gdesc[UR4].tnspA, R24, gsb0 ;  /* 0x21e00000041879f0 */ /* 0x000fe20008001818 */
[----:B------:R-:W-:Y:S02]  /*5a50*/  UIADD3.64 UR16, UR4, 0x200, URZ ;  /* 0x0000020004107897 */ /* 0x000fe4000fffe03f */
[----:B------:R-:W-:Y:S02]  /*5a60*/  WARPGROUP.DEPBAR.LE gsb0, 0x0 ;  /* 0x00008000000079c5 */ /* 0x000fe40000010000 */
[----:B------:R-:W-:-:S07]  /*5a70*/  WARPGROUP.ARRIVE ;  /* 0x00000000000079c5 */ /* 0x000fce0000000000 */
[----:B------:R-:W-:Y:S01]  /*5a80*/  HGMMA.64x128x16.F32.BF16 R152, gdesc[UR8].tnspA, R152, gsb0 ;  /* 0x21e00000089879f0 */ /* 0x000fe20008001898 */
[----:B------:R-:W-:Y:S04]  /*5a90*/  STL.64 [R1], R24 ;  /* 0x0000001801007387 */ /* 0x000fe80000100a00 */
[----:B------:R-:W-:Y:S04]  /*5aa0*/  STL.64 [R1+0x8], R26 ;  /* 0x0000081a01007387 */ /* 0x000fe80000100a00 */
        /* <DEDUP_REMOVED lines=28> */
[----:B------:R-:W-:Y:S01]  /*5c70*/  STL.64 [R1+0xf0], R84 ;  /* 0x0000f05401007387 */ /* 0x000fe20000100a00 */
[----:B------:R-:W-:-:S02]  /*5c80*/  WARPGROUP.DEPBAR.LE gsb0, 0x0 ;  /* 0x00008000000079c5 */ /* 0x000fc40000010000 */
[----:B------:R-:W-:-:S06]  /*5c90*/  WARPGROUP.ARRIVE ;  /* 0x00000000000079c5 */ /* 0x000fcc0000000000 */
[----:B------:R-:W-:Y:S01]  /*5ca0*/  HGMMA.64x128x16.F32.BF16 R152, gdesc[UR16].tnspA, R152, gsb0 ;  /* 0x21e00000109879f0 */ /* 0x000fe20008001898 */
[----:B------:R3:W-:Y:S04]  /*5cb0*/  STL.64 [R1+0xf8], R86 ;  /* 0x0000f85601007387 */ /* 0x0007e80000100a00 */
[----:B---3--:R-:W3:Y:S04]  /*5cc0*/  LDL.LU.64 R86, [R1+0x430] ;  /* 0x0004300001567983 */ /* 0x008ee80000300a00 */
[----:B------:R-:W3:Y:S04]  /*5cd0*/  LDL.LU.64 R84, [R1+0x428] ;  /* 0x0004280001547983 */ /* 0x000ee80000300a00 */
        /* <DEDUP_REMOVED lines=19> */
[----:B------:R-:W3:Y:S01]  /*5e10*/  LDL.LU.64 R44, [R1+0x388] ;  /* 0x00038800012c7983 */ /* 0x000ee20000300a00 */
[----:B------:R-:W-:-:S03]  /*5e20*/  IMAD.MOV.U32 R252, RZ, RZ, R35 ;  /* 0x000000fffffc7224 */ /* 0x000fc600078e0023 */
[----:B------:R-:W3:Y:S01]  /*5e30*/  LDL.LU.64 R42, [R1+0x380] ;  /* 0x00038000012a7983 */ /* 0x000ee20000300a00 */
[----:B------:R-:W-:-:S03]  /*5e40*/  IMAD.MOV.U32 R250, RZ, RZ, R34 ;  /* 0x000000fffffa7224 */ /* 0x000fc600078e0022 */
[----:B------:R-:W3:Y:S01]  /*5e50*/  LDL.LU.64 R40, [R1+0x378] ;  /* 0x0003780001287983 */ /* 0x000ee20000300a00 */
[----:B------:R-:W-:-:S03]  /*5e60*/  IMAD.MOV.U32 R251, RZ, RZ, R33 ;  /* 0x000000fffffb7224 */ /* 0x000fc600078e0021 */
[----:B------:R-:W3:Y:S01]  /*5e70*/  LDL.LU.64 R38, [R1+0x370] ;  /* 0x0003700001267983 */ /* 0x000ee20000300a00 */
[----:B------:R-:W-:-:S03]  /*5e80*/  IMAD.MOV.U32 R249, RZ, RZ, R32 ;  /* 0x000000fffff97224 */ /* 0x000fc600078e0020 */
[----:B------:R-:W3:Y:S01]  /*5e90*/  LDL.LU.64 R36, [R1+0x368] ;  /* 0x0003680001247983 */ /* 0x000ee20000300a00 */
[----:B------:R-:W-:Y:S02]  /*5ea0*/  IMAD.MOV.U32 R248, RZ, RZ, R31 ;  /* 0x000000fffff87224 */ /* 0x000fe400078e001f */
[----:B------:R-:W-:Y:S01]  /*5eb0*/  IMAD.MOV.U32 R246, RZ, RZ, R30 ;  /* 0x000000fffff67224 */ /* 0x000fe200078e001e */
[----:B------:R-:W3:Y:S01]  /*5ec0*/  LDL.LU.64 R34, [R1+0x360] ;  /* 0x0003600001227983 */ /* 0x000ee20000300a00 */
[----:B------:R-:W-:Y:S02]  /*5ed0*/  IMAD.MOV.U32 R247, RZ, RZ, R29 ;  /* 0x000000fffff77224 */ /* 0x000fe400078e001d */
[----:B------:R-:W-:Y:S01]  /*5ee0*/  IMAD.MOV.U32 R245, RZ, RZ, R28 ;  /* 0x000000fffff57224 */ /* 0x000fe200078e001c */
[----:B------:R-:W3:Y:S01]  /*5ef0*/  LDL.LU.64 R32, [R1+0x358] ;  /* 0x0003580001207983 */ /* 0x000ee20000300a00 */
[----:B------:R-:W-:Y:S02]  /*5f00*/  IMAD.MOV.U32 R244, RZ, RZ, R27 ;  /* 0x000000fffff47224 */ /* 0x000fe400078e001b */
[----:B------:R-:W-:Y:S01]  /*5f10*/  IMAD.MOV.U32 R242, RZ, RZ, R26 ;  /* 0x000000fffff27224 */ /* 0x000fe200078e001a */
[----:B------:R-:W3:Y:S01]  /*5f20*/  LDL.LU.64 R30, [R1+0x350] ;  /* 0x00035000011e7983 */ /* 0x000ee20000300a00 */
[----:B------:R-:W-:-:S02]  /*5f30*/  IMAD.MOV.U32 R243, RZ, RZ, R25 ;  /* 0x000000fffff37224 */ /* 0x000fc400078e0019 */
[----:B------:R-:W-:Y:S01]  /*5f40*/  IMAD.MOV.U32 R233, RZ, RZ, R24 ;  /* 0x000000ffffe97224 */ /* 0x000fe200078e0018 */
[----:B------:R-:W3:Y:S04]  /*5f50*/  LDL.LU.64 R28, [R1+0x348] ;  /* 0x00034800011c7983 */ /* 0x000ee80000300a00 */
[----:B------:R-:W3:Y:S04]  /*5f60*/  LDL.LU.64 R26, [R1+0x340] ;  /* 0x00034000011a7983 */ /* 0x000ee80000300a00 */
[----:B------:R-:W3:Y:S01]  /*5f70*/  LDL.LU.64 R24, [R1+0x338] ;  /* 0x0003380001187983 */ /* 0x000ee20000300a00 */
[----:B------:R-:W-:Y:S01]  /*5f80*/  UIADD3.64 UR8, UR4, 0x380, URZ ;  /* 0x0000038004087897 */ /* 0x000fe2000fffe03f */
[----:B------:R-:W-:-:S02]  /*5f90*/  WARPGROUP.DEPBAR.LE gsb0, 0x0 ;  /* 0x00008000000079c5 */ /* 0x000fc40000010000 */
[----:B--2---:R-:W-:-:S06]  /*5fa0*/  WARPGROUP.ARRIVE ;  /* 0x00000000000079c5 */ /* 0x004fcc0000000000 */
[----:B------:R-:W-:Y:S01]  /*5fb0*/  HGMMA.64x128x16.F32.BF16 R88, gdesc[UR8].tnspA, R88, gsb0 ;  /* 0x21e00000085879f0 */ /* 0x000fe20008001858 */
[----:B0-----:R-:W-:Y:S01]  /*5fc0*/  IMAD.SHL.U32 R238, R238, 0x20, RZ ;  /* 0x00000020eeee7824 */ /* 0x001fe200078e00ff */
[----:B------:R-:W-:-:S03]  /*5fd0*/  UIADD3.64 UR16, UR4, 0x400, URZ ;  /* 0x0000040004107897 */ /* 0x000fc6000fffe03f */
[C---:B------:R-:W-:Y:S01]  /*5fe0*/  IMAD.WIDE R6, R238.reuse, 0x2, R6 ;  /* 0x00000002ee067825 */ /* 0x040fe200078e0206 */
[----:B------:R-:W-:Y:S01]  /*5ff0*/  UMOV UR18, UR6 ;  /* 0x0000000600127c82 */ /* 0x000fe20008000000 */
[----:B------:R-:W-:Y:S02]  /*6000*/  UMOV UR19, UR7 ;  /* 0x0000000700137c82 */ /* 0x000fe40008000000 */
[C---:B------:R-:W-:Y:S01]  /*6010*/  IMAD.WIDE R10, R238.reuse, 0x2, R10 ;  /* 0x00000002ee0a7825 */ /* 0x040fe200078e020a */
[----:B------:R-:W-:Y:S03]  /*6020*/  STL [R1+0x310], R6 ;  /* 0x0003100601007387 */ /* 0x000fe60000100800 */
[C---:B------:R-:W-:Y:S01]  /*6030*/  IMAD.WIDE R8, R238.reuse, 0x2, R8 ;  /* 0x00000002ee087825 */ /* 0x040fe200078e0208 */
[----:B------:R0:W-:Y:S04]  /*6040*/  STL [R1+0x30c], R7 ;  /* 0x00030c0701007387 */ /* 0x0001e80000100800 */
[----:B------:R-:W-:Y:S04]  /*6050*/  STL [R1+0x308], R10 ;  /* 0x0003080a01007387 */ /* 0x000fe80000100800 */
[----:B------:R2:W-:Y:S01]  /*6060*/  STL [R1+0x304], R11 ;  /* 0x0003040b01007387 */ /* 0x0005e20000100800 */
[----:B0-----:R-:W-:-:S03]  /*6070*/  IMAD.WIDE R6, R238, 0x2, R12 ;  /* 0x00000002ee067825 */ /* 0x001fc600078e020c */
[----:B------:R-:W-:Y:S04]  /*6080*/  STL [R1+0x300], R8 ;  /* 0x0003000801007387 */ /* 0x000fe80000100800 */
[----:B------:R-:W-:Y:S01]  /*6090*/  STL [R1+0x2fc], R9 ;  /* 0x0002fc0901007387 */ /* 0x000fe20000100800 */
[----:B--2---:R-:W-:-:S03]  /*60a0*/  IMAD.WIDE R10, R238, 0x2, R14 ;  /* 0x00000002ee0a7825 */ /* 0x004fc600078e020e */
[----:B------:R-:W-:Y:S01]  /*60b0*/  STL [R1+0x2f4], R6 ;  /* 0x0002f40601007387 */ /* 0x000fe20000100800 */
[----:B------:R-:W-:Y:S01]  /*60c0*/  UIADD3.64 UR8, UR4, 0x580, URZ ;  /* 0x0000058004087897 */ /* 0x000fe2000fffe03f */
[----:B------:R-:W0:Y:S02]  /*60d0*/  LDC R15, c[0x0][0x23c] ;  /* 0x00008f00ff0f7b82 */ /* 0x000e240000000800 */
[----:B------:R2:W-:Y:S04]  /*60e0*/  STL [R1+0x2f0], R7 ;  /* 0x0002f00701007387 */ /* 0x0005e80000100800 */
[----:B------:R-:W4:Y:S01]  /*60f0*/  LDL.LU R14, [R1+0x2f8] ;  /* 0x0002f800010e7983 */ /* 0x000f220000300800 */
[----:B------:R-:W-:Y:S02]  /*6100*/  WARPGROUP.DEPBAR.LE gsb0, 0x0 ;  /* 0x00008000000079c5 */ /* 0x000fe40000010000 */
[----:B------:R-:W-:-:S06]  /*6110*/  WARPGROUP.ARRIVE ;  /* 0x00000000000079c5 */ /* 0x000fcc0000000000 */
[----:B------:R-:W-:Y:S01]  /*6120*/  HGMMA.64x128x16.F32.BF16 R88, gdesc[UR16].tnspA, R88, gsb0 ;  /* 0x21e00000105879f0 */ /* 0x000fe20008001858 */
[----:B------:R-:W-:Y:S02]  /*6130*/  UIADD3.64 UR4, UR4, 0x600, URZ ;  /* 0x0000060004047897 */ /* 0x000fe4000fffe03f */
[----:B------:R-:W-:Y:S02]  /*6140*/  WARPGROUP.DEPBAR.LE gsb0, 0x0 ;  /* 0x00008000000079c5 */ /* 0x000fe40000010000 */
[----:B---3--:R-:W-:-:S07]  /*6150*/  WARPGROUP.ARRIVE ;  /* 0x00000000000079c5 */ /* 0x008fce0000000000 */
[----:B------:R-:W-:Y:S01]  /*6160*/  HGMMA.64x128x16.F32.BF16 R24, gdesc[UR8].tnspA, R24, gsb0 ;  /* 0x21e00000081879f0 */ /* 0x000fe20008001818 */
[----:B0-----:R-:W-:-:S04]  /*6170*/  IMAD.SHL.U32 R15, R15, 0x20, RZ ;  /* 0x000000200f0f7824 */ /* 0x001fc800078e00ff */
[----:B--2---:R-:W-:-:S04]  /*6180*/  IMAD.WIDE R6, R15, 0x2, R16 ;  /* 0x000000020f067825 */ /* 0x004fc800078e0210 */
[----:B------:R-:W-:Y:S02]  /*6190*/  IMAD.MOV.U32 R241, RZ, RZ, R10 ;  /* 0x000000fffff17224 */ /* 0x000fe400078e000a */
[----:B------:R-:W-:Y:S02]  /*61a0*/  IMAD.MOV.U32 R240, RZ, RZ, R11 ;  /* 0x000000fffff07224 */ /* 0x000fe400078e000b */
[----:B------:R-:W-:Y:S02]  /*61b0*/  IMAD.MOV.U32 R239, RZ, RZ, R6 ;  /* 0x000000ffffef7224 */ /* 0x000fe400078e0006 */
[----:B------:R-:W-:Y:S02]  /*61c0*/  IMAD.MOV.U32 R238, RZ, RZ, R7 ;  /* 0x000000ffffee7224 */ /* 0x000fe400078e0007 */
[----:B------:R-:W-:-:S04]  /*61d0*/  IMAD.WIDE R10, R15, 0x2, R18 ;  /* 0x000000020f0a7825 */ /* 0x000fc800078e0212 */
[----:B------:R-:W-:-:S04]  /*61e0*/  IMAD.WIDE R8, R15, 0x2, R20 ;  /* 0x000000020f087825 */ /* 0x000fc800078e0214 */
[----:B------:R-:W-:-:S04]  /*61f0*/  IMAD.WIDE R6, R15, 0x2, R22 ;  /* 0x000000020f067825 */ /* 0x000fc800078e0216 */
[----:B----4-:R-:W-:Y:S01]  /*6200*/  VIADD R14, R14, 0xffffffff ;  /* 0xffffffff0e0e7836 */ /* 0x010fe20000000000 */
[----:B------:R-:W-:Y:S02]  /*6210*/  WARPGROUP.DEPBAR.LE gsb0, 0x0 ;  /* 0x00008000000079c5 */ /* 0x000fe40000010000 */
[----:B------:R-:W-:-:S06]  /*6220*/  WARPGROUP.ARRIVE ;  /* 0x00000000000079c5 */ /* 0x000fcc0000000000 */
[----:B------:R-:W-:Y:S01]  /*6230*/  HGMMA.64x128x16.F32.BF16 R24, gdesc[UR4].tnspA, R24, gsb0 ;  /* 0x21e00000041879f0 */ /* 0x000fe20008001818 */
[----:B------:R0:W-:Y:S01]  /*6240*/  STL [R1+0x2f8], R14 ;  /* 0x0002f80e01007387 */ /* 0x0001e20000100800 */
[----:B------:R-:W-:Y:S02]  /*6250*/  ISETP.NE.U32.AND P0, PT, R14, RZ, PT ;  /* 0x000000ff0e00720c */ /* 0x000fe40003f05070 */
[----:B0-----:R-:W0:Y:S01]  /*6260*/  LDC R14, c[0x0][0x238] ;  /* 0x00008e00ff0e7b82 */ /* 0x001e220000000800 */
[----:B------:R-:W-:Y:S02]  /*6270*/  IMAD.MOV.U32 R19, RZ, RZ, R10 ;  /* 0x000000ffff137224 */ /* 0x000fe400078e000a */
[----:B------:R-:W-:Y:S02]  /*6280*/  IMAD.MOV.U32 R18, RZ, RZ, R11 ;  /* 0x000000ffff127224 */ /* 0x000fe400078e000b */
[----:B------:R-:W-:Y:S02]  /*6290*/  IMAD.MOV.U32 R21, RZ, RZ, R8 ;  /* 0x000000ffff157224 */ /* 0x000fe400078e0008 */
[----:B------:R-:W-:-:S02]  /*62a0*/  IMAD.MOV.U32 R20, RZ, RZ, R9 ;  /* 0x000000ffff147224 */ /* 0x000fc400078e0009 */
[----:B------:R-:W-:Y:S02]  /*62b0*/  IMAD.MOV.U32 R23, RZ, RZ, R6 ;  /* 0x000000ffff177224 */ /* 0x000fe400078e0006 */
[----:B------:R-:W-:Y:S02]  /*62c0*/  IMAD.MOV.U32 R22, RZ, RZ, R7 ;  /* 0x000000ffff167224 */ /* 0x000fe400078e0007 */
[----:B------:R-:W-:-:S04]  /*62d0*/  IMAD.WIDE R10, R15, 0x2, R218 ;  /* 0x000000020f0a7825 */ /* 0x000fc800078e02da */
[----:B------:R-:W-:-:S04]  /*62e0*/  IMAD.WIDE R8, R15, 0x2, R220 ;  /* 0x000000020f087825 */ /* 0x000fc800078e02dc */
[----:B------:R-:W-:-:S04]  /*62f0*/  IMAD.WIDE R6, R15, 0x2, R222 ;  /* 0x000000020f067825 */ /* 0x000fc800078e02de */
[----:B------:R-:W-:Y:S02]  /*6300*/  IMAD.MOV.U32 R219, RZ, RZ, R10 ;  /* 0x000000ffffdb7224 */ /* 0x000fe400078e000a */
[----:B------:R-:W-:Y:S02]  /*6310*/  IMAD.MOV.U32 R218, RZ, RZ, R11 ;  /* 0x000000ffffda7224 */ /* 0x000fe400078e000b */
[----:B------:R-:W-:Y:S02]  /*6320*/  IMAD.MOV.U32 R221, RZ, RZ, R8 ;  /* 0x000000ffffdd7224 */ /* 0x000fe400078e0008 */
[----:B------:R-:W-:Y:S02]  /*6330*/  IMAD.MOV.U32 R220, RZ, RZ, R9 ;  /* 0x000000ffffdc7224 */ /* 0x000fe400078e0009 */
[----:B------:R-:W-:Y:S02]  /*6340*/  IMAD.MOV.U32 R223, RZ, RZ, R6 ;  /* 0x000000ffffdf7224 */ /* 0x000fe400078e0006 */
[----:B------:R-:W-:-:S02]  /*6350*/  IMAD.MOV.U32 R222, RZ, RZ, R7 ;  /* 0x000000ffffde7224 */ /* 0x000fc400078e0007 */
[----:B------:R-:W-:-:S04]  /*6360*/  IMAD.WIDE R12, R15, 0x2, R224 ;  /* 0x000000020f0c7825 */ /* 0x000fc800078e02e0 */
[----:B------:R-:W-:-:S04]  /*6370*/  IMAD.WIDE R10, R15, 0x2, R226 ;  /* 0x000000020f0a7825 */ /* 0x000fc800078e02e2 */
[----:B------:R-:W-:-:S04]  /*6380*/  IMAD.WIDE R8, R15, 0x2, R228 ;  /* 0x000000020f087825 */ /* 0x000fc800078e02e4 */
[----:B------:R-:W-:-:S04]  /*6390*/  IMAD.WIDE R6, R15, 0x2, R230 ;  /* 0x000000020f067825 */ /* 0x000fc800078e02e6 */
[----:B0-----:R-:W-:Y:S02]  /*63a0*/  IMAD.SHL.U32 R14, R14, 0x20, RZ ;  /* 0x000000200e0e7824 */ /* 0x001fe400078e00ff */
[----:B------:R-:W-:Y:S02]  /*63b0*/  IMAD.MOV.U32 R225, RZ, RZ, R12 ;  /* 0x000000ffffe17224 */ /* 0x000fe400078e000c */
[----:B------:R-:W-:Y:S02]  /*63c0*/  IMAD.MOV.U32 R224, RZ, RZ, R13 ;  /* 0x000000ffffe07224 */ /* 0x000fe400078e000d */
[----:B------:R-:W-:Y:S02]  /*63d0*/  IMAD.MOV.U32 R227, RZ, RZ, R10 ;  /* 0x000000ffffe37224 */ /* 0x000fe400078e000a */
[----:B------:R-:W-:Y:S02]  /*63e0*/  IMAD.MOV.U32 R226, RZ, RZ, R11 ;  /* 0x000000ffffe27224 */ /* 0x000fe400078e000b */
[----:B------:R-:W-:-:S02]  /*63f0*/  IMAD.MOV.U32 R229, RZ, RZ, R8 ;  /* 0x000000ffffe57224 */ /* 0x000fc400078e0008 */
[----:B------:R-:W-:Y:S02]  /*6400*/  IMAD.MOV.U32 R228, RZ, RZ, R9 ;  /* 0x000000ffffe47224 */ /* 0x000fe400078e0009 */
[----:B------:R-:W-:Y:S02]  /*6410*/  IMAD.MOV.U32 R231, RZ, RZ, R6 ;  /* 0x000000ffffe77224 */ /* 0x000fe400078e0006 */
[----:B------:R-:W-:Y:S02]  /*6420*/  IMAD.MOV.U32 R230, RZ, RZ, R7 ;  /* 0x000000ffffe67224 */ /* 0x000fe400078e0007 */
[----:B------:R-:W-:Y:S02]  /*6430*/  VIADD R0, R0, 0xffffffe0 ;  /* 0xffffffe000007836 */ /* 0x000fe40000000000 */
[----:B------:R-:W-:Y:S01]  /*6440*/  IMAD.WIDE R2, R14, 0x2, R2 ;  /* 0x000000020e027825 */ /* 0x000fe200078e0202 */
[----:B------:R-:W-:Y:S02]  /*6450*/  WARPGROUP.DEPBAR.LE gsb0, 0x0 ;  /* 0x00008000000079c5 */ /* 0x000fe40000010000 */
[----:B-1----:R-:W-:Y:S05]  /*6460*/  @P0 BRA `(.L_x_1) ;  /* 0xffffffcc00780947 */ /* 0x002fea000383ffff */
[----:B------:R-:W2:Y:S04]  /*6470*/  LDL.LU R222, [R1+0xb0] ;  /* 0x0000b00001de7983 */ /* 0x000ea80000300800 */
[----:B------:R-:W3:Y:S04]  /*6480*/  LDL.LU R19, [R1+0xac] ;  /* 0x0000ac0001137983 */ /* 0x000ee80000300800 */
[----:B------:R-:W4:Y:S04]  /*6490*/  LDL.LU R221, [R1+0xfc] ;  /* 0x0000fc0001dd7983 */ /* 0x000f280000300800 */
        /* <DEDUP_REMOVED lines=35> */
[----:B------:R-:W4:Y:S01]  /*66d0*/  LDL.LU R236, [R1+0x48] ;  /* 0x0000480001ec7983 */ /* 0x000f220000300800 */
[----:B------:R-:W-:-:S03]  /*66e0*/  F2FP.BF16.F32.PACK_AB R223, R87, R215 ;  /* 0x000000d757df723e */ /* 0x000fc600000010ff */
[----:B------:R-:W4:Y:S04]  /*66f0*/  LDL.LU R237, [R1+0x40] ;  /* 0x0000400001ed7983 */ /* 0x000f280000300800 */
[----:B------:R-:W4:Y:S04]  /*6700*/  LDL.LU R234, [R1+0x3c] ;  /* 0x00003c0001ea7983 */ /* 0x000f280000300800 */
[----:B------:R-:W4:Y:S04]  /*6710*/  LDL.LU R235, [R1+0x34] ;  /* 0x0000340001eb7983 */ /* 0x000f280000300800 */
[----:B------:R-:W4:Y:S04]  /*6720*/  LDL.LU R2, [R1+0x38] ;  /* 0x0000380001027983 */ /* 0x000f280000300800 */
[----:B------:R-:W4:Y:S04]  /*6730*/  LDL.LU R3, [R1+0x30] ;  /* 0x0000300001037983 */ /* 0x000f280000300800 */
[----:B------:R-:W4:Y:S01]  /*6740*/  LDL.LU R215, [R1+0x88] ;  /* 0x0000880001d77983 */ /* 0x000f220000300800 */
[----:B--2---:R-:W-:Y:S01]  /*6750*/  IMAD.MOV.U32 R87, RZ, RZ, R222 ;  /* 0x000000ffff577224 */ /* 0x004fe200078e00de */
[----:B------:R-:W-:-:S02]  /*6760*/  F2FP.BF16.F32.PACK_AB R222, R85, R213 ;  /* 0x000000d555de723e */ /* 0x000fc400000010ff */
[----:B------:R-:W2:Y:S01]  /*6770*/  LDL.LU R213, [R1+0x84] ;  /* 0x0000840001d57983 */ /* 0x000ea20000300800 */
[----:B---3--:R-:W-:Y:S01]  /*6780*/  IMAD.MOV.U32 R85, RZ, RZ, R19 ;  /* 0x000000ffff557224 */ /* 0x008fe200078e0013 */
[----:B------:R-:W-:Y:S02]  /*6790*/  F2FP.BF16.F32.PACK_AB R19, R86, R214 ;  /* 0x000000d65613723e */ /* 0x000fe400000010ff */
[----:B----4-:R-:W-:Y:S02]  /*67a0*/  F2FP.BF16.F32.PACK_AB R221, R151, R221 ;  /* 0x000000dd97dd723e */ /* 0x010fe400000010ff */
[----:B------:R-:W3:Y:S01]  /*67b0*/  LDL.LU R151, [R1+0x8c] ;  /* 0x00008c0001977983 */ /* 0x000ee20000300800 */
[----:B------:R-:W-:-:S03]  /*67c0*/  F2FP.BF16.F32.PACK_AB R220, R149, R220 ;  /* 0x000000dc95dc723e */ /* 0x000fc600000010ff */
[----:B------:R-:W4:Y:S01]  /*67d0*/  LDL.LU R149, [R1+0x90] ;  /* 0x0000900001957983 */ /* 0x000f220000300800 */
[----:B------:R-:W-:Y:S01]  /*67e0*/  IMAD.MOV.U32 R86, RZ, RZ, R18 ;  /* 0x000000ffff567224 */ /* 0x000fe200078e0012 */
[----:B------:R-:W-:Y:S02]  /*67f0*/  F2FP.BF16.F32.PACK_AB R18, R84, R212 ;  /* 0x000000d45412723e */ /* 0x000fe400000010ff */
[----:B------:R-:W3:Y:S04]  /*6800*/  LDL.LU R214, [R1+0x98] ;  /* 0x0000980001d67983 */ /* 0x000ee80000300800 */
[----:B------:R-:W3:Y:S01]  /*6810*/  LDL.LU R212, [R1+0x94] ;  /* 0x0000940001d47983 */ /* 0x000ee20000300800 */
[----:B------:R-:W-:-:S03]  /*6820*/  F2FP.BF16.F32.PACK_AB R17, R150, R17 ;  /* 0x000000119611723e */ /* 0x000fc600000010ff */
[----:B------:R-:W3:Y:S01]  /*6830*/  LDL.LU R150, [R1+0x9c] ;  /* 0x00009c0001967983 */ /* 0x000ee20000300800 */
[----:B------:R-:W-:-:S03]  /*6840*/  F2FP.BF16.F32.PACK_AB R16, R148, R16 ;  /* 0x000000109410723e */ /* 0x000fc600000010ff */
[----:B------:R-:W3:Y:S01]  /*6850*/  LDL.LU R148, [R1+0xa0] ;  /* 0x0000a00001947983 */ /* 0x000ee20000300800 */
[----:B------:R-:W-:Y:S01]  /*6860*/  IMAD.MOV.U32 R84, RZ, RZ, R11 ;  /* 0x000000ffff547224 */ /* 0x000fe200078e000b */
[----:B------:R-:W-:Y:S01]  /*6870*/  F2FP.BF16.F32.PACK_AB R11, R83, R211 ;  /* 0x000000d3530b723e */ /* 0x000fe200000010ff */
[----:B------:R-:W-:Y:S02]  /*6880*/  IMAD.MOV.U32 R83, RZ, RZ, R4 ;  /* 0x000000ffff537224 */ /* 0x000fe400078e0004 */
[----:B------:R-:W-:Y:S01]  /*6890*/  IMAD.MOV.U32 R211, RZ, RZ, R10 ;  /* 0x000000ffffd37224 */ /* 0x000fe200078e000a */
[----:B------:R-:W-:Y:S01]  /*68a0*/  F2FP.BF16.F32.PACK_AB R10, R81, R209 ;  /* 0x000000d1510a723e */ /* 0x000fe200000010ff */
[----:B------:R-:W-:Y:S01]  /*68b0*/  IMAD.MOV.U32 R81, RZ, RZ, R5 ;  /* 0x000000ffff517224 */ /* 0x000fe200078e0005 */
[----:B------:R-:W-:Y:S02]  /*68c0*/  F2FP.BF16.F32.PACK_AB R85, R131, R85 ;  /* 0x000000558355723e */ /* 0x000fe400000010ff */
[----:B------:R-:W-:-:S02]  /*68d0*/  F2FP.BF16.F32.PACK_AB R84, R129, R84 ;  /* 0x000000548154723e */ /* 0x000fc400000010ff */
[----:B------:R-:W-:Y:S02]  /*68e0*/  F2FP.BF16.F32.PACK_AB R131, R63, R191 ;  /* 0x000000bf3f83723e */ /* 0x000fe400000010ff */
[----:B------:R-:W-:Y:S01]  /*68f0*/  F2FP.BF16.F32.PACK_AB R8, R145, R8 ;  /* 0x000000089108723e */ /* 0x000fe200000010ff */
[----:B------:R-:W-:Y:S01]  /*6900*/  IMAD.MOV.U32 R145, RZ, RZ, R7 ;  /* 0x000000ffff917224 */ /* 0x000fe200078e0007 */
[----:B------:R-:W-:Y:S01]  /*6910*/  F2FP.BF16.F32.PACK_AB R7, R82, R210 ;  /* 0x000000d25207723e */ /* 0x000fe200000010ff */
[----:B------:R-:W-:Y:S01]  /*6920*/  IMAD.MOV.U32 R82, RZ, RZ, R6 ;  /* 0x000000ffff527224 */ /* 0x000fe200078e0006 */
[----:B------:R-:W-:Y:S02]  /*6930*/  F2FP.BF16.F32.PACK_AB R4, R144, R15 ;  /* 0x0000000f9004723e */ /* 0x000fe400000010ff */
[----:B------:R-:W-:Y:S02]  /*6940*/  F2FP.BF16.F32.PACK_AB R15, R79, R207 ;  /* 0x000000cf4f0f723e */ /* 0x000fe400000010ff */
[----:B------:R-:W-:-:S02]  /*6950*/  F2FP.BF16.F32.PACK_AB R79, R75, R203 ;  /* 0x000000cb4b4f723e */ /* 0x000fc400000010ff */
[----:B------:R-:W-:Y:S02]  /*6960*/  F2FP.BF16.F32.PACK_AB R75, R74, R202 ;  /* 0x000000ca4a4b723e */ /* 0x000fe400000010ff */
[----:B------:R-:W-:Y:S02]  /*6970*/  F2FP.BF16.F32.PACK_AB R74, R72, R200 ;  /* 0x000000c8484a723e */ /* 0x000fe400000010ff */
[----:B------:R-:W-:Y:S02]  /*6980*/  F2FP.BF16.F32.PACK_AB R5, R146, R14 ;  /* 0x0000000e9205723e */ /* 0x000fe400000010ff */
        /* <DEDUP_REMOVED lines=62> */
[----:B----4-:R-:W-:Y:S02]  /*6d70*/  F2FP.BF16.F32.PACK_AB R60, R124, R149 ;  /* 0x000000957c3c723e */ /* 0x010fe400000010ff */
[----:B--2---:R-:W-:Y:S02]  /*6d80*/  F2FP.BF16.F32.PACK_AB R124, R121, R213 ;  /* 0x000000d5797c723e */ /* 0x004fe400000010ff */
[----:B---3--:R-:W-:-:S02]  /*6d90*/  F2FP.BF16.F32.PACK_AB R61, R126, R214 ;  /* 0x000000d67e3d723e */ /* 0x008fc400000010ff */
        /* <DEDUP_REMOVED lines=43> */
[----:B------:R-:W-:-:S07]  /*7050*/  F2FP.BF16.F32.PACK_AB R38, R24, R152 ;  /* 0x000000981826723e */ /* 0x000fce00000010ff */
.L_x_0:
[----:B------:R-:W0:Y:S01]  /*7060*/  S2R R26, SR_TID.X ;  /* 0x00000000001a7919 */ /* 0x000e220000002100 */
[C---:B-----5:R-:W-:Y:S01]  /*7070*/  VIADD R0, R216.reuse, 0x7f ;  /* 0x0000007fd8007836 */ /* 0x060fe20000000000 */
[----:B------:R-:W-:Y:S01]  /*7080*/  ULDC.64 UR28, c[0x0][0x228] ;  /* 0x00008a00001c7ab9 */ /* 0x000fe20000000a00 */
[C---:B------:R-:W-:Y:S01]  /*7090*/  VIADD R25, R216.reuse, 0x1 ;  /* 0x00000001d8197836 */ /* 0x040fe20000000000 */
[----:B------:R-:W-:Y:S01]  /*70a0*/  ULDC UR4, c[0x0][0x22c] ;  /* 0x00008b0000047ab9 */ /* 0x000fe20000000800 */
[----:B------:R-:W-:Y:S01]  /*70b0*/  VIADD R24, R216, 0x2 ;  /* 0x00000002d8187836 */ /* 0x000fe20000000000 */
[----:B------:R-:W-:Y:S01]  /*70c0*/  ISETP.GE.AND P1, PT, R0, UR29, PT ;  /* 0x0000001d00007c0c */ /* 0x000fe2000bf26270 */
[----:B------:R-:W-:Y:S01]  /*70d0*/  ULDC UR5, c[0x0][0x22c] ;  /* 0x00008b0000057ab9 */ /* 0x000fe20000000800 */
[----:B------:R-:W-:Y:S01]  /*70e0*/  ISETP.GE.AND P2, PT, R25, UR4, PT ;  /* 0x0000000419007c0c */ /* 0x000fe2000bf46270 */
[----:B------:R-:W-:Y:S01]  /*70f0*/  ULDC UR4, c[0x0][0x22c] ;  /* 0x00008b0000047ab9 */ /* 0x000fe20000000800 */
[----:B------:R-:W-:Y:S01]  /*7100*/  ISETP.GE.AND P0, PT, R24, UR5, PT ;  /* 0x0000000518007c0c */ /* 0x000fe2000bf06270 */
[C---:B------:R-:W-:Y:S01]  /*7110*/  VIADD R24, R216.reuse, 0x4 ;  /* 0x00000004d8187836 */ /* 0x040fe20000000000 */
[----:B------:R-:W-:Y:S01]  /*7120*/  ULDC.64 UR6, c[0x0][0x228] ;  /* 0x00008a0000067ab9 */ /* 0x000fe20000000a00 */
[----:B------:R-:W-:Y:S01]  /*7130*/  ULDC.64 UR30, c[0x0][0x228] ;  /* 0x00008a00001e7ab9 */ /* 0x000fe20000000a00 */
[----:B------:R-:W-:Y:S01]  /*7140*/  ISETP.GE.AND P4, PT, R217, UR6, PT ;  /* 0x00000006d9007c0c */ /* 0x000fe2000bf86270 */
[----:B------:R-:W-:Y:S01]  /*7150*/  ULDC UR26, c[0x0][0x248] ;  /* 0x00009200001a7ab9 */ /* 0x000fe20000000800 */
[----:B------:R-:W-:Y:S01]  /*7160*/  ULDC.64 UR24, c[0x0][0x228] ;  /* 0x00008a0000187ab9 */ /* 0x000fe20000000a00 */
[----:B------:R-:W-:Y:S01]  /*7170*/  ULDC.64 UR22, c[0x0][0x228] ;  /* 0x00008a0000167ab9 */ /* 0x000fe20000000a00 */
[----:B------:R-:W-:Y:S01]  /*7180*/  ISETP.LT.AND P4, PT, R216, UR31, !P4 ;  /* 0x0000001fd8007c0c */ /* 0x000fe2000e781270 */
[----:B------:R-:W-:Y:S01]  /*7190*/  ULDC.64 UR20, c[0x0][0x228] ;  /* 0x00008a0000147ab9 */ /* 0x000fe20000000a00 */
[----:B------:R-:W-:Y:S01]  /*71a0*/  ULDC.64 UR18, c[0x0][0x228] ;  /* 0x00008a0000127ab9 */ /* 0x000fe20000000a00 */
[----:B------:R-:W-:Y:S01]  /*71b0*/  ULDC.64 UR16, c[0x0][0x228] ;  /* 0x00008a0000107ab9 */ /* 0x000fe20000000a00 */
[----:B------:R-:W-:Y:S01]  /*71c0*/  ULDC.64 UR10, c[0x0][0x228] ;  /* 0x00008a00000a7ab9 */ /* 0x000fe20000000a00 */
[----:B------:R-:W-:Y:S01]  /*71d0*/  ULDC.64 UR8, c[0x0][0x228] ;  /* 0x00008a0000087ab9 */ /* 0x000fe20000000a00 */
[----:B0-----:R-:W-:-:S02]  /*71e0*/  IMAD.SHL.U32 R0, R26, 0x10, RZ ;  /* 0x000000101a007824 */ /* 0x001fc400078e00ff */
[----:B------:R-:W-:-:S03]  /*71f0*/  IMAD.SHL.U32 R2, R26, 0x80, RZ ;  /* 0x000000801a027824 */ /* 0x000fc600078e00ff */
[----:B------:R-:W-:Y:S02]  /*7200*/  LOP3.LUT R0, R0, 0xf0, RZ, 0xc0, !PT ;  /* 0x000000f000007812 */ /* 0x000fe400078ec0ff */
[----:B------:R-:W-:Y:S01]  /*7210*/  LOP3.LUT R3, R2, 0x800, RZ, 0xc0, !PT ;  /* 0x0000080002037812 */ /* 0x000fe200078ec0ff */
[----:B------:R-:W-:-:S03]  /*7220*/  VIADD R2, R216, 0x3 ;  /* 0x00000003d8027836 */ /* 0x000fc60000000000 */
[----:B------:R-:W-:Y:S02]  /*7230*/  IADD3 R0, R3, UR12, R0 ;  /* 0x0000000c03007c10 */ /* 0x000fe4000fffe000 */
[----:B------:R-:W-:Y:S01]  /*7240*/  LOP3.LUT R3, R26, 0xe0, RZ, 0xc0, !PT ;  /* 0x000000e01a037812 */ /* 0x000fe200078ec0ff */
[----:B------:R-:W-:Y:S01]  /*7250*/  BAR.SYNC.DEFER_BLOCKING 0x0 ;  /* 0x0000000000007b1d */ /* 0x000fe20000010000 */
[----:B------:R-:W-:Y:S02]  /*7260*/  ISETP.GE.AND P5, PT, R2, UR4, PT ;  /* 0x0000000402007c0c */ /* 0x000fe4000bfa6270 */
[----:B------:R-:W-:Y:S01]  /*7270*/  LOP3.LUT R2, R26, 0xff, RZ, 0xc0, !PT ;  /* 0x000000ff1a027812 */ /* 0x000fe200078ec0ff */
[----:B------:R-:W-:Y:S02]  /*7280*/  IMAD R0, R3, 0x8, R0 ;  /* 0x0000000803007824 */ /* 0x000fe400078e0200 */
[----:B------:R-:W-:Y:S01]  /*7290*/  ULDC UR4, c[0x0][0x22c] ;  /* 0x00008b0000047ab9 */ /* 0x000fe20000000800 */
[----:B------:R-:W-:Y:S01]  /*72a0*/  LEA R2, R2, UR12, 0x4 ;  /* 0x0000000c02027c11 */ /* 0x000fe2000f8e20ff */
[----:B------:R-:W-:Y:S01]  /*72b0*/  ULDC.64 UR12, c[0x0][0x228] ;  /* 0x00008a00000c7ab9 */ /* 0x000fe20000000a00 */
[----:B------:R-:W-:Y:S01]  /*72c0*/  ISETP.GE.AND P3, PT, R24, UR4, PT ;  /* 0x0000000418007c0c */ /* 0x000fe2000bf66270 */
[----:B------:R-:W-:Y:S01]  /*72d0*/  ULDC.64 UR4, c[0x0][0x220] ;  /* 0x0000880000047ab9 */ /* 0x000fe20000000a00 */
[----:B------:R-:W-:Y:S01]  /*72e0*/  STSM.16.M88.4 [R0], R36 ;  /* 0x0000002400007844 */ /* 0x000fe20000000200 */
[----:B------:R-:W-:Y:S06]  /*72f0*/  BAR.SYNC.DEFER_BLOCKING 0x0 ;  /* 0x0000000000007b1d */ /* 0x000fec0000010000 */
[----:B------:R-:W0:Y:S02]  /*7300*/  LDS.128 R24, [R2] ;  /* 0x0000000002187984 */ /* 0x000e240000000c00 */
[----:B------:R-:W-:Y:S06]  /*7310*/  BAR.SYNC.DEFER_BLOCKING 0x0 ;  /* 0x0000000000007b1d */ /* 0x000fec0000010000 */
[----:B------:R-:W-:Y:S02]  /*7320*/  STSM.16.M88.4 [R0], R40 ;  /* 0x0000002800007844 */ /* 0x000fe40000000200 */
[----:B------:R-:W-:Y:S06]  /*7330*/  BAR.SYNC.DEFER_BLOCKING 0x0 ;  /* 0x0000000000007b1d */ /* 0x000fec0000010000 */
[----:B------:R-:W1:Y:S02]  /*7340*/  LDS.128 R28, [R2] ;  /* 0x00000000021c7984 */ /* 0x000e640000000c00 */
[----:B------:R-:W-:Y:S06]  /*7350*/  BAR.SYNC.DEFER_BLOCKING 0x0 ;  /* 0x0000000000007b1d */ /* 0x000fec0000010000 */
[----:B------:R-:W-:Y:S02]  /*7360*/  STSM.16.M88.4 [R0], R144 ;  /* 0x0000009000007844 */ /* 0x000fe40000000200 */
[----:B------:R-:W-:Y:S06]  /*7370*/  BAR.SYNC.DEFER_BLOCKING 0x0 ;  /* 0x0000000000007b1d */ /* 0x000fec0000010000 */
[----:B------:R-:W-:Y:S02]  /*7380*/  LDS.128 R32, [R2] ;  /* 0x0000000002207984 */ /* 0x000fe40000000c00 */
[----:B------:R-:W-:Y:S06]  /*7390*/  BAR.SYNC.DEFER_BLOCKING 0x0 ;  /* 0x0000000000007b1d */ /* 0x000fec0000010000 */
[----:B------:R-:W-:Y:S02]  /*73a0*/  STSM.16.M88.4 [R0], R96 ;  /* 0x0000006000007844 */ /* 0x000fe40000000200 */
[----:B------:R-:W-:Y:S06]  /*73b0*/  BAR.SYNC.DEFER_BLOCKING 0x0 ;  /* 0x0000000000007b1d */ /* 0x000fec0000010000 */
[----:B------:R-:W-:Y:S02]  /*73c0*/  LDS.128 R36, [R2] ;  /* 0x0000000002247984 */ /* 0x000fe40000000c00 */
[----:B------:R-:W-:Y:S06]  /*73d0*/  BAR.SYNC.DEFER_BLOCKING 0x0 ;  /* 0x0000000000007b1d */ /* 0x000fec0000010000 */
[----:B------:R2:W-:Y:S02]  /*73e0*/  STSM.16.M88.4 [R0], R140 ;  /* 0x0000008c00007844 */ /* 0x0005e40000000200 */
[----:B------:R-:W-:Y:S08]  /*73f0*/  BAR.SYNC.DEFER_BLOCKING 0x0 ;  /* 0x0000000000007b1d */ /* 0x000ff00000010000 */
[----:B--2---:R-:W2:Y:S01]  /*7400*/  LDC R140, c[0x0][0x244] ;  /* 0x00009100ff8c7b82 */ /* 0x004ea20000000800 */
[----:B------:R-:W-:Y:S07]  /*7410*/  LDS.128 R40, [R2] ;  /* 0x0000000002287984 */ /* 0x000fee0000000c00 */
[----:B------:R-:W-:Y:S01]  /*7420*/  BAR.SYNC.DEFER_BLOCKING 0x0 ;  /* 0x0000000000007b1d */ /* 0x000fe20000010000 */
[----:B--2---:R-:W-:-:S05]  /*7430*/  IMAD R3, R217, R140, RZ ;  /* 0x0000008cd9037224 */ /* 0x004fca00078e02ff */
[----:B------:R-:W-:Y:S02]  /*7440*/  STSM.16.M88.4 [R0], R100 ;  /* 0x0000006400007844 */ /* 0x000fe40000000200 */
[----:B------:R-:W-:Y:S06]  /*7450*/  BAR.SYNC.DEFER_BLOCKING 0x0 ;  /* 0x0000000000007b1d */ /* 0x000fec0000010000 */
[----:B------:R-:W2:Y:S02]  /*7460*/  LDS.128 R88, [R2] ;  /* 0x0000000002587984 */ /* 0x000ea40000000c00 */
[----:B------:R-:W-:Y:S06]  /*7470*/  BAR.SYNC.DEFER_BLOCKING 0x0 ;  /* 0x0000000000007b1d */ /* 0x000fec0000010000 */
[----:B------:R-:W-:Y:S02]  /*7480*/  STSM.16.M88.4 [R0], R104 ;  /* 0x0000006800007844 */ /* 0x000fe40000000200 */
[----:B------:R-:W-:Y:S06]  /*7490*/  BAR.SYNC.DEFER_BLOCKING 0x0 ;  /* 0x0000000000007b1d */ /* 0x000fec0000010000 */
[----:B------:R-:W3:Y:S02]  /*74a0*/  LDS.128 R92, [R2] ;  /* 0x00000000025c7984 */ /* 0x000ee40000000c00 */
[----:B------:R-:W-:Y:S06]  /*74b0*/  BAR.SYNC.DEFER_BLOCKING 0x0 ;  /* 0x0000000000007b1d */ /* 0x000fec0000010000 */
[----:B------:R-:W-:Y:S02]  /*74c0*/  STSM.16.M88.4 [R0], R136 ;  /* 0x0000008800007844 */ /* 0x000fe40000000200 */
[----:B------:R-:W-:Y:S06]  /*74d0*/  BAR.SYNC.DEFER_BLOCKING 0x0 ;  /* 0x0000000000007b1d */ /* 0x000fec0000010000 */
[----:B------:R-:W4:Y:S02]  /*74e0*/  LDS.128 R96, [R2] ;  /* 0x0000000002607984 */ /* 0x000f240000000c00 */
[----:B------:R-:W-:Y:S06]  /*74f0*/  BAR.SYNC.DEFER_BLOCKING 0x0 ;  /* 0x0000000000007b1d */ /* 0x000fec0000010000 */
[----:B------:R-:W-:Y:S02]  /*7500*/  STSM.16.M88.4 [R0], R132 ;  /* 0x0000008400007844 */ /* 0x000fe40000000200 */
[----:B------:R-:W-:Y:S06]  /*7510*/  BAR.SYNC.DEFER_BLOCKING 0x0 ;  /* 0x0000000000007b1d */ /* 0x000fec0000010000 */
[----:B------:R-:W-:Y:S02]  /*7520*/  LDS.128 R100, [R2] ;  /* 0x0000000002647984 */ /* 0x000fe40000000c00 */
        /* <DEDUP_REMOVED lines=69> */
[----:B------:R0:W-:Y:S02]  /*7980*/  STSM.16.M88.4 [R0], R20 ;  /* 0x0000001400007844 */ /* 0x0001e40000000200 */
[----:B------:R-:W-:Y:S01]  /*7990*/  BAR.SYNC.DEFER_BLOCKING 0x0 ;  /* 0x0000000000007b1d */ /* 0x000fe20000010000 */
[----:B0-----:R-:W-:Y:S01]  /*79a0*/  IMAD R23, R216, UR26, RZ ;  /* 0x0000001ad8177c24 */ /* 0x001fe2000f8e02ff */
[----:B------:R-:W-:-:S04]  /*79b0*/  PRMT R22, R24, 0x7632, R22 ;  /* 0x0000763218167816 */ /* 0x000fc80000000016 */
[----:B------:R-:W0:Y:S02]  /*79c0*/  LDS.128 R84, [R2] ;  /* 0x0000000002547984 */ /* 0x000e240000000c00 */
[----:B------:R-:W-:Y:S06]  /*79d0*/  BAR.SYNC.DEFER_BLOCKING 0x0 ;  /* 0x0000000000007b1d */ /* 0x000fec0000010000 */
[----:B------:R1:W-:Y:S02]  /*79e0*/  STSM.16.M88.4 [R0], R12 ;  /* 0x0000000c00007844 */ /* 0x0003e40000000200 */
[----:B------:R-:W-:Y:S01]  /*79f0*/  BAR.SYNC.DEFER_BLOCKING 0x0 ;  /* 0x0000000000007b1d */ /* 0x000fe20000010000 */
[----:B-1----:R-:W-:Y:S01]  /*7a00*/  LEA R12, P6, R3, UR4, 0x1 ;  /* 0x00000004030c7c11 */ /* 0x002fe2000f8c08ff */
[----:B------:R-:W-:-:S03]  /*7a10*/  IMAD R15, R140, 0x100, R3 ;  /* 0x000001008c0f7824 */ /* 0x000fc600078e0203 */
[----:B------:R-:W-:Y:S01]  /*7a20*/  LEA.HI.X.SX32 R13, R3, UR5, 0x1, P6 ;  /* 0x00000005030d7c11 */ /* 0x000fe2000b0f0eff */
[----:B------:R-:W-:Y:S01]  /*7a30*/  VIADD R3, R23, UR26 ;  /* 0x0000001a17037c36 */ /* 0x000fe20008000000 */
[----:B------:R-:W-:Y:S01]  /*7a40*/  LEA R14, P6, R15, UR4, 0x1 ;  /* 0x000000040f0e7c11 */ /* 0x000fe2000f8c08ff */
[----:B------:R-:W-:Y:S01]  /*7a50*/  ULDC UR4, c[0x0][0x22c] ;  /* 0x00008b0000047ab9 */ /* 0x000fe20000000800 */
[----:B------:R-:W-:Y:S02]  /*7a60*/  IMAD.WIDE R20, R23, 0x2, R12 ;  /* 0x0000000217147825 */ /* 0x000fe400078e020c */
[----:B------:R-:W-:Y:S01]  /*7a70*/  LEA.HI.X.SX32 R15, R15, UR5, 0x1, P6 ;  /* 0x000000050f0f7c11 */ /* 0x000fe2000b0f0eff */
[----:B------:R-:W1:Y:S01]  /*7a80*/  LDS.128 R72, [R2] ;  /* 0x0000000002487984 */ /* 0x000e620000000c00 */
[----:B------:R-:W-:Y:S01]  /*7a90*/  BAR.SYNC.DEFER_BLOCKING 0x0 ;  /* 0x0000000000007b1d */ /* 0x000fe20000010000 */
[----:B------:R-:W-:-:S05]  /*7aa0*/  ISETP.GE.AND P6, PT, R216, UR7, PT ;  /* 0x00000007d8007c0c */ /* 0x000fca000bfc6270 */
[----:B------:R-:W-:Y:S01]  /*7ab0*/  ULDC.64 UR6, c[0x0][0x228] ;  /* 0x00008a0000067ab9 */ /* 0x000fe20000000a00 */
[----:B------:R-:W-:Y:S01]  /*7ac0*/  STSM.16.M88.4 [R0], R4 ;  /* 0x0000000400007844 */ /* 0x000fe20000000200 */
[----:B------:R-:W-:Y:S06]  /*7ad0*/  BAR.SYNC.DEFER_BLOCKING 0x0 ;  /* 0x0000000000007b1d */ /* 0x000fec0000010000 */
[----:B------:R-:W-:Y:S02]  /*7ae0*/  LDS.128 R76, [R2] ;  /* 0x00000000024c7984 */ /* 0x000fe40000000c00 */
[----:B------:R-:W-:Y:S06]  /*7af0*/  BAR.SYNC.DEFER_BLOCKING 0x0 ;  /* 0x0000000000007b1d */ /* 0x000fec0000010000 */
[----:B------:R-:W-:Y:S02]  /*7b00*/  STSM.16.M88.4 [R0], R8 ;  /* 0x0000000800007844 */ /* 0x000fe40000000200 */
[----:B------:R-:W-:Y:S06]  /*7b10*/  BAR.SYNC.DEFER_BLOCKING 0x0 ;  /* 0x0000000000007b1d */ /* 0x000fec0000010000 */
[----:B------:R-:W1:Y:S02]  /*7b20*/  LDS.128 R4, [R2] ;  /* 0x0000000002047984 */ /* 0x000e640000000c00 */
[----:B------:R-:W-:Y:S06]  /*7b30*/  BAR.SYNC.DEFER_BLOCKING 0x0 ;  /* 0x0000000000007b1d */ /* 0x000fec0000010000 */
[----:B------:R2:W-:Y:S02]  /*7b40*/  STSM.16.M88.4 [R0], R16 ;  /* 0x0000001000007844 */ /* 0x0005e40000000200 */
[----:B------:R-:W-:Y:S01]  /*7b50*/  BAR.SYNC.DEFER_BLOCKING 0x0 ;  /* 0x0000000000007b1d */ /* 0x000fe20000010000 */
[----:B--2---:R-:W-:Y:S01]  /*7b60*/  IMAD.WIDE R16, R23, 0x2, R14 ;  /* 0x0000000217107825 */ /* 0x004fe200078e020e */
[----:B------:R-:W-:-:S03]  /*7b70*/  PRMT R23, R28, 0x7632, R23 ;  /* 0x000076321c177816 */ /* 0x000fc60000000017 */
[----:B------:R-:W-:Y:S01]  /*7b80*/  IMAD.WIDE R18, R3, 0x2, R12 ;  /* 0x0000000203127825 */ /* 0x000fe200078e020c */
[----:B------:R-:W2:Y:S02]  /*7b90*/  LDS.128 R8, [R2] ;  /* 0x0000000002087984 */ /* 0x000ea40000000c00 */
[----:B------:R-:W-:Y:S06]  /*7ba0*/  BAR.SYNC.DEFER_BLOCKING 0x0 ;  /* 0x0000000000007b1d */ /* 0x000fec0000010000 */
[----:B------:R3:W-:Y:S02]  /*7bb0*/  STSM.16.M88.4 [R0], R220 ;  /* 0x000000dc00007844 */ /* 0x0007e40000000200 */
[----:B------:R-:W-:Y:S01]  /*7bc0*/  BAR.SYNC.DEFER_BLOCKING 0x0 ;  /* 0x0000000000007b1d */ /* 0x000fe20000010000 */
[----:B---3--:R-:W-:-:S05]  /*7bd0*/  VIADD R0, R216, 0x5 ;  /* 0x00000005d8007836 */ /* 0x008fca0000000000 */
[----:B------:R3:W-:Y:S01]  /*7be0*/  @P4 STG.E.U16 desc[UR14][R20.64], R24 ;  /* 0x0000001814004986 */ /* 0x0007e2000c10150e */
[C---:B------:R-:W-:Y:S02]  /*7bf0*/  ISETP.LT.AND P4, PT, R232.reuse, UR24, !P6 ;  /* 0x00000018e8007c0c */ /* 0x040fe4000f781270 */
[----:B------:R-:W-:Y:S02]  /*7c00*/  ISETP.LT.AND P6, PT, R217, UR22, !P2 ;  /* 0x00000016d9007c0c */ /* 0x000fe4000d7c1270 */
[----:B------:R-:W-:Y:S01]  /*7c10*/  ISETP.LT.AND P2, PT, R232, UR20, !P2 ;  /* 0x00000014e8007c0c */ /* 0x000fe2000d741270 */
[----:B---3--:R-:W-:Y:S01]  /*7c20*/  IMAD.WIDE R20, R3, 0x2, R14 ;  /* 0x0000000203147825 */ /* 0x008fe200078e020e */
[----:B------:R-:W-:-:S07]  /*7c30*/  PRMT R24, R29, 0x7632, R24 ;  /* 0x000076321d187816 */ /* 0x000fce0000000018 */
[----:B------:R3:W-:Y:S01]  /*7c40*/  @P4 STG.E.U16 desc[UR14][R16.64], R22 ;  /* 0x0000001610004986 */ /* 0x0007e2000c10150e */
[----:B------:R-:W-:Y:S01]  /*7c50*/  ISETP.GE.AND P4, PT, R0, UR4, PT ;  /* 0x0000000400007c0c */ /* 0x000fe2000bf86270 */
[----:B------:R-:W-:Y:S01]  /*7c60*/  VIADD R3, R3, UR26 ;  /* 0x0000001a03037c36 */ /* 0x000fe20008000000 */
[----:B------:R-:W-:Y:S01]  /*7c70*/  ULDC UR4, c[0x0][0x22c] ;  /* 0x00008b0000047ab9 */ /* 0x000fe20000000800 */
[----:B------:R4:W-:Y:S01]  /*7c80*/  @P6 STG.E.U16 desc[UR14][R18.64], R28 ;  /* 0x0000001c12006986 */ /* 0x0009e2000c10150e */
[----:B------:R-:W-:Y:S01]  /*7c90*/  ISETP.LT.AND P6, PT, R217, UR12, !P5 ;  /* 0x0000000cd9007c0c */ /* 0x000fe2000efc1270 */
[----:B------:R-:W-:Y:S01]  /*7ca0*/  VIADD R141, R3, UR26 ;  /* 0x0000001a038d7c36 */ /* 0x000fe20008000000 */
[----:B------:R-:W-:Y:S01]  /*7cb0*/  ISETP.LT.AND P5, PT, R232, UR10, !P5 ;  /* 0x0000000ae8007c0c */ /* 0x000fe2000efa1270 */
[----:B------:R0:W-:Y:S01]  /*7cc0*/  @P2 STG.E.U16 desc[UR14][R20.64], R23 ;  /* 0x0000001714002986 */ /* 0x0001e2000c10150e */
[----:B------:R-:W-:Y:S01]  /*7cd0*/  ISETP.LT.AND P2, PT, R217, UR18, !P0 ;  /* 0x00000012d9007c0c */ /* 0x000fe2000c741270 */
[----:B------:R-:W-:Y:S01]  /*7ce0*/  VIADD R0, R216, 0x6 ;  /* 0x00000006d8007836 */ /* 0x000fe20000000000 */
[----:B------:R-:W-:Y:S01]  /*7cf0*/  ISETP.LT.AND P0, PT, R232, UR16, !P0 ;  /* 0x00000010e8007c0c */ /* 0x000fe2000c701270 */
[C---:B---3--:R-:W-:Y:S01]  /*7d00*/  IMAD.WIDE R16, R3.reuse, 0x2, R12 ;  /* 0x0000000203107825 */ /* 0x048fe200078e020c */
[----:B------:R-:W-:Y:S01]  /*7d10*/  ULDC UR10, c[0x0][0x22c] ;  /* 0x00008b00000a7ab9 */ /* 0x000fe20000000800 */
[----:B------:R-:W-:Y:S01]  /*7d20*/  ULDC UR12, c[0x0][0x228] ;  /* 0x00008a00000c7ab9 */ /* 0x000fe20000000800 */
[----:B------:R-:W-:Y:S01]  /*7d30*/  ULDC UR16, c[0x0][0x228] ;  /* 0x00008a0000107ab9 */ /* 0x000fe20000000800 */
[----:B----4-:R-:W-:Y:S01]  /*7d40*/  IMAD.WIDE R18, R3, 0x2, R14 ;  /* 0x0000000203127825 */ /* 0x010fe200078e020e */
[----:B------:R-:W-:Y:S01]  /*7d50*/  PRMT R3, R25, 0x7632, R3 ;  /* 0x0000763219037816 */ /* 0x000fe20000000003 */
[----:B------:R-:W-:-:S02]  /*7d60*/  ULDC UR18, c[0x0][0x228] ;  /* 0x00008a0000127ab9 */ /* 0x000fc40000000800 */
[C---:B0-----:R-:W-:Y:S02]  /*7d70*/  IMAD.WIDE R20, R141.reuse, 0x2, R12 ;  /* 0x000000028d147825 */ /* 0x041fe400078e020c */
[----:B------:R0:W-:Y:S01]  /*7d80*/  @P2 STG.E.U16 desc[UR14][R16.64], R25 ;  /* 0x0000001910002986 */ /* 0x0001e2000c10150e */
[----:B------:R-:W-:Y:S01]  /*7d90*/  ISETP.GE.AND P2, PT, R0, UR4, PT ;  /* 0x0000000400007c0c */ /* 0x000fe2000bf46270 */
[----:B------:R-:W-:Y:S01]  /*7da0*/  IMAD.WIDE R22, R141, 0x2, R14 ;  /* 0x000000028d167825 */ /* 0x000fe200078e020e */
[----:B------:R-:W-:Y:S01]  /*7db0*/  ULDC.64 UR4, c[0x0][0x228] ;  /* 0x00008a0000047ab9 */ /* 0x000fe20000000a00 */
[----:B------:R3:W-:Y:S01]  /*7dc0*/  @P0 STG.E.U16 desc[UR14][R18.64], R3 ;  /* 0x0000000312000986 */ /* 0x0007e2000c10150e */
[----:B------:R-:W-:Y:S01]  /*7dd0*/  ISETP.LT.AND P0, PT, R217, UR8, !P3 ;  /* 0x00000008d9007c0c */ /* 0x000fe2000df01270 */
[----:B------:R-:W-:Y:S01]  /*7de0*/  VIADD R141, R141, UR26 ;  /* 0x0000001a8d8d7c36 */ /* 0x000fe20008000000 */
[----:B------:R-:W-:Y:S01]  /*7df0*/  ISETP.LT.AND P3, PT, R232, UR6, !P3 ;  /* 0x00000006e8007c0c */ /* 0x000fe2000df61270 */
[----:B------:R-:W-:Y:S01]  /*7e00*/  @P6 STG.E.U16 desc[UR14][R20.64], R29 ;  /* 0x0000001d14006986 */ /* 0x000fe2000c10150e */
[----:B------:R-:W-:Y:S01]  /*7e10*/  VIADD R0, R216, 0x7 ;  /* 0x00000007d8007836 */ /* 0x000fe20000000000 */
[----:B------:R-:W-:Y:S01]  /*7e20*/  ULDC UR6, c[0x0][0x228] ;  /* 0x00008a0000067ab9 */ /* 0x000fe20000000800 */
[----:B------:R-:W-:Y:S01]  /*7e30*/  ULDC UR8, c[0x0][0x228] ;  /* 0x00008a0000087ab9 */ /* 0x000fe20000000800 */
[----:B------:R4:W-:Y:S01]  /*7e40*/  @P5 STG.E.U16 desc[UR14][R22.64], R24 ;  /* 0x0000001816005986 */ /* 0x0009e2000c10150e */
[----:B------:R-:W-:Y:S01]  /*7e50*/  ISETP.LT.AND P5, PT, R217, UR4, !P4 ;  /* 0x00000004d9007c0c */ /* 0x000fe2000e7a1270 */
[C---:B0-----:R-:W-:Y:S01]  /*7e60*/  IMAD.WIDE R16, R141.reuse, 0x2, R12 ;  /* 0x000000028d107825 */ /* 0x041fe200078e020c */
[----:B------:R-:W-:Y:S01]  /*7e70*/  ISETP.LT.AND P4, PT, R232, UR28, !P4 ;  /* 0x0000001ce8007c0c */ /* 0x000fe2000e781270 */
[----:B------:R-:W-:Y:S01]  /*7e80*/  ULDC UR4, c[0x0][0x22c] ;  /* 0x00008b0000047ab9 */ /* 0x000fe20000000800 */
[----:B------:R-:W-:Y:S01]  /*7e90*/  ISETP.GE.AND P6, PT, R0, UR10, PT ;  /* 0x0000000a00007c0c */ /* 0x000fe2000bfc6270 */
[C---:B---3--:R-:W-:Y:S01]  /*7ea0*/  VIADD R3, R141.reuse, UR26 ;  /* 0x0000001a8d037c36 */ /* 0x048fe20008000000 */
[----:B------:R0:W-:Y:S01]  /*7eb0*/  @P0 STG.E.U16 desc[UR14][R16.64], R26 ;  /* 0x0000001a10000986 */ /* 0x0001e2000c10150e */
[----:B------:R-:W-:Y:S01]  /*7ec0*/  IMAD.WIDE R18, R141, 0x2, R14 ;  /* 0x000000028d127825 */ /* 0x000fe200078e020e */
[----:B------:R-:W-:Y:S01]  /*7ed0*/  ULDC UR10, c[0x0][0x228] ;  /* 0x00008a00000a7ab9 */ /* 0x000fe20000000800 */
[----:B----4-:R-:W-:-:S02]  /*7ee0*/  PRMT R23, R26, 0x7632, R23 ;  /* 0x000076321a177816 */ /* 0x010fc40000000017 */
[----:B------:R-:W-:Y:S01]  /*7ef0*/  IMAD.WIDE R20, R3, 0x2, R12 ;  /* 0x0000000203147825 */ /* 0x000fe200078e020c */
[----:B------:R-:W-:-:S03]  /*7f00*/  PRMT R24, R88, 0x7632, R24 ;  /* 0x0000763258187816 */ /* 0x000fc60000000018 */
[----:B------:R-:W-:Y:S01]  /*7f10*/  VIADD R0, R216, 0x8 ;  /* 0x00000008d8007836 */ /* 0x000fe20000000000 */
[----:B------:R3:W-:Y:S01]  /*7f20*/  @P3 STG.E.U16 desc[UR14][R18.64], R23 ;  /* 0x0000001712003986 */ /* 0x0007e2000c10150e */
[C---:B------:R-:W-:Y:S02]  /*7f30*/  ISETP.LT.AND P3, PT, R217.reuse, UR30, !P2 ;  /* 0x0000001ed9007c0c */ /* 0x040fe4000d761270 */
[----:B------:R-:W-:Y:S01]  /*7f40*/  ISETP.LT.AND P2, PT, R232, UR6, !P2 ;  /* 0x00000006e8007c0c */ /* 0x000fe2000d741270 */
[----:B------:R4:W-:Y:S01]  /*7f50*/  @P5 STG.E.U16 desc[UR14][R20.64], R30 ;  /* 0x0000001e14005986 */ /* 0x0009e2000c10150e */
[----:B0-----:R-:W-:Y:S01]  /*7f60*/  PRMT R17, R30, 0x7632, R17 ;  /* 0x000076321e117816 */ /* 0x001fe20000000011 */
[----:B------:R-:W-:Y:S01]  /*7f70*/  ULDC UR6, c[0x0][0x228] ;  /* 0x00008a0000067ab9 */ /* 0x000fe20000000800 */
[----:B------:R-:W-:Y:S01]  /*7f80*/  ISETP.LT.AND P5, PT, R217, UR8, !P6 ;  /* 0x00000008d9007c0c */ /* 0x000fe2000f7a1270 */
[----:B------:R-:W-:Y:S01]  /*7f90*/  ULDC UR8, c[0x0][0x228] ;  /* 0x00008a0000087ab9 */ /* 0x000fe20000000800 */
[----:B------:R-:W-:Y:S01]  /*7fa0*/  ISETP.GE.AND P0, PT, R0, UR4, PT ;  /* 0x0000000400007c0c */ /* 0x000fe2000bf06270 */
[----:B------:R-:W-:Y:S01]  /*7fb0*/  VIADD R0, R216, 0x9 ;  /* 0x00000009d8007836 */ /* 0x000fe20000000000 */
[----:B------:R-:W-:Y:S01]  /*7fc0*/  ULDC UR4, c[0x0][0x22c] ;  /* 0x00008b0000047ab9 */ /* 0x000fe20000000800 */
[----:B---3--:R-:W-:Y:S01]  /*7fd0*/  IMAD.WIDE R22, R3, 0x2, R14 ;  /* 0x0000000203167825 */ /* 0x008fe200078e020e */
[----:B------:R-:W-:Y:S01]  /*7fe0*/  ISETP.LT.AND P6, PT, R232, UR6, !P6 ;  /* 0x00000006e8007c0c */ /* 0x000fe2000f7c1270 */
[----:B------:R-:W-:-:S02]  /*7ff0*/  ULDC UR6, c[0x0][0x228] ;  /* 0x00008a0000067ab9 */ /* 0x000fc40000000800 */
[----:B------:R-:W-:Y:S01]  /*8000*/  VIADD R3, R3, UR26 ;  /* 0x0000001a03037c36 */ /* 0x000fe20008000000 */
[----:B------:R0:W-:Y:S01]  /*8010*/  @P4 STG.E.U16 desc[UR14][R22.64], R17 ;  /* 0x0000001116004986 */ /* 0x0001e2000c10150e */
[----:B------:R-:W-:Y:S01]  /*8020*/  ISETP.GE.AND P4, PT, R0, UR4, PT ;  /* 0x0000000400007c0c */ /* 0x000fe2000bf86270 */
[----:B------:R-:W-:Y:S01]  /*8030*/  VIADD R0, R216, 0xa ;  /* 0x0000000ad8007836 */ /* 0x000fe20000000000 */
[----:B------:R-:W-:Y:S01]  /*8040*/  ULDC UR4, c[0x0][0x22c] ;  /* 0x00008b0000047ab9 */ /* 0x000fe20000000800 */
[C---:B------:R-:W-:Y:S02]  /*8050*/  VIADD R25, R3.reuse, UR26 ;  /* 0x0000001a03197c36 */ /* 0x040fe40008000000 */
[----:B------:R-:W-:-:S04]  /*8060*/  IMAD.WIDE R18, R3, 0x2, R14 ;  /* 0x0000000203127825 */ /* 0x000fc800078e020e */
[----:B----4-:R-:W-:Y:S01]  /*8070*/  IMAD.WIDE R20, R25, 0x2, R12 ;  /* 0x0000000219147825 */ /* 0x010fe200078e020c */
[----:B0-----:R-:W-:-:S03]  /*8080*/  PRMT R23, R27, 0x7632, R23 ;  /* 0x000076321b177816 */ /* 0x001fc60000000017 */
[----:B------:R-:W-:Y:S01]  /*8090*/  IMAD.WIDE R16, R3, 0x2, R12 ;  /* 0x0000000203107825 */ /* 0x000fe200078e020c */
[----:B------:R-:W-:-:S03]  /*80a0*/  PRMT R22, R32, 0x7632, R22 ;  /* 0x0000763220167816 */ /* 0x000fc60000000016 */
[----:B------:R-:W-:Y:S01]  /*80b0*/  VIADD R3, R25, UR26 ;  /* 0x0000001a19037c36 */ /* 0x000fe20008000000 */
[----:B------:R0:W-:Y:S01]  /*80c0*/  @P3 STG.E.U16 desc[UR14][R16.64], R27 ;  /* 0x0000001b10003986 */ /* 0x0001e2000c10150e */
[----:B------:R-:W-:Y:S01]  /*80d0*/  ISETP.GE.AND P3, PT, R0, UR4, PT ;  /* 0x0000000400007c0c */ /* 0x000fe2000bf66270 */
[----:B------:R-:W-:Y:S01]  /*80e0*/  VIADD R0, R216, 0xb ;  /* 0x0000000bd8007836 */ /* 0x000fe20000000000 */
[----:B------:R-:W-:Y:S01]  /*80f0*/  ULDC UR4, c[0x0][0x22c] ;  /* 0x00008b0000047ab9 */ /* 0x000fe20000000800 */
[----:B------:R3:W-:Y:S03]  /*8100*/  @P2 STG.E.U16 desc[UR14][R18.64], R23 ;  /* 0x0000001712002986 */ /* 0x0007e6000c10150e */
[----:B------:R-:W-:Y:S01]  /*8110*/  ISETP.GE.AND P2, PT, R0, UR4, PT ;  /* 0x0000000400007c0c */ /* 0x000fe2000bf46270 */
[----:B------:R4:W-:Y:S01]  /*8120*/  @P5 STG.E.U16 desc[UR14][R20.64], R31 ;  /* 0x0000001f14005986 */ /* 0x0009e2000c10150e */
[----:B------:R-:W-:Y:S01]  /*8130*/  ISETP.LT.AND P5, PT, R217, UR8, !P0 ;  /* 0x00000008d9007c0c */ /* 0x000fe2000c7a1270 */
[----:B------:R-:W-:Y:S01]  /*8140*/  VIADD R0, R216, 0xc ;  /* 0x0000000cd8007836 */ /* 0x000fe20000000000 */
[----:B------:R-:W-:Y:S01]  /*8150*/  ISETP.LT.AND P0, PT, R232, UR10, !P0 ;  /* 0x0000000ae8007c0c */ /* 0x000fe2000c701270 */
[----:B0-----:R-:W-:Y:S01]  /*8160*/  IMAD.WIDE R16, R25, 0x2, R14 ;  /* 0x0000000219107825 */ /* 0x001fe200078e020e */
[----:B------:R-:W-:Y:S01]  /*8170*/  ULDC UR4, c[0x0][0x22c] ;  /* 0x00008b0000047ab9 */ /* 0x000fe20000000800 */
[----:B------:R-:W-:Y:S01]  /*8180*/  ULDC UR8, c[0x0][0x228] ;  /* 0x00008a0000087ab9 */ /* 0x000fe20000000800 */
[----:B------:R-:W-:Y:S01]  /*8190*/  ULDC UR10, c[0x0][0x228] ;  /* 0x00008a00000a7ab9 */ /* 0x000fe20000000800 */
[----:B---3--:R-:W-:Y:S01]  /*81a0*/  IMAD.WIDE R18, R3, 0x2, R12 ;  /* 0x0000000203127825 */ /* 0x008fe200078e020c */
[----:B----4-:R-:W-:-:S03]  /*81b0*/  PRMT R31, R31, 0x7632, R31 ;  /* 0x000076321f1f7816 */ /* 0x010fc6000000001f */
[C---:B------:R-:W-:Y:S02]  /*81c0*/  IMAD.WIDE R20, R3.reuse, 0x2, R14 ;  /* 0x0000000203147825 */ /* 0x040fe400078e020e */
[----:B------:R0:W-:Y:S01]  /*81d0*/  @P6 STG.E.U16 desc[UR14][R16.64], R31 ;  /* 0x0000001f10006986 */ /* 0x0001e2000c10150e */
[----:B------:R-:W-:Y:S01]  /*81e0*/  ISETP.GE.AND P6, PT, R0, UR4, PT ;  /* 0x0000000400007c0c */ /* 0x000fe2000bfc6270 */
[----:B------:R-:W-:Y:S01]  /*81f0*/  ULDC UR4, c[0x0][0x228] ;  /* 0x00008a0000047ab9 */ /* 0x000fe20000000800 */
[----:B------:R-:W-:Y:S01]  /*8200*/  VIADD R3, R3, UR26 ;  /* 0x0000001a03037c36 */ /* 0x000fe20008000000 */
[----:B------:R3:W-:Y:S01]  /*8210*/  @P5 STG.E.U16 desc[UR14][R18.64], R32 ;  /* 0x0000002012005986 */ /* 0x0007e2000c10150e */
[----:B------:R-:W-:Y:S01]  /*8220*/  VIADD R0, R216, 0xd ;  /* 0x0000000dd8007836 */ /* 0x000fe20000000000 */
[C---:B------:R-:W-:Y:S01]  /*8230*/  ISETP.LT.AND P5, PT, R217.reuse, UR8, !P3 ;  /* 0x00000008d9007c0c */ /* 0x040fe2000dfa1270 */
[----:B------:R-:W-:Y:S01]  /*8240*/  ULDC UR8, c[0x0][0x228] ;  /* 0x00008a0000087ab9 */ /* 0x000fe20000000800 */
[----:B------:R4:W-:Y:S01]  /*8250*/  @P0 STG.E.U16 desc[UR14][R20.64], R22 ;  /* 0x0000001614000986 */ /* 0x0009e2000c10150e */
[----:B------:R-:W-:Y:S01]  /*8260*/  ISETP.LT.AND P0, PT, R217, UR4, !P4 ;  /* 0x00000004d9007c0c */ /* 0x000fe2000e701270 */
[----:B------:R-:W-:Y:S01]  /*8270*/  ULDC UR4, c[0x0][0x22c] ;  /* 0x00008b0000047ab9 */ /* 0x000fe20000000800 */
[C---:B------:R-:W-:Y:S01]  /*8280*/  ISETP.LT.AND P4, PT, R232.reuse, UR6, !P4 ;  /* 0x00000006e8007c0c */ /* 0x040fe2000e781270 */
[----:B------:R-:W-:Y:S01]  /*8290*/  ULDC UR6, c[0x0][0x228] ;  /* 0x00008a0000067ab9 */ /* 0x000fe20000000800 */
[----:B0-----:R-:W-:Y:S01]  /*82a0*/  IMAD.WIDE R16, R3, 0x2, R12 ;  /* 0x0000000203107825 */ /* 0x001fe200078e020c */
[----:B------:R-:W-:Y:S01]  /*82b0*/  ISETP.LT.AND P3, PT, R232, UR6, !P3 ;  /* 0x00000006e8007c0c */ /* 0x000fe2000df61270 */
[----:B------:R-:W-:-:S02]  /*82c0*/  ULDC UR6, c[0x0][0x228] ;  /* 0x00008a0000067ab9 */ /* 0x000fc40000000800 */
[----:B---3--:R-:W-:Y:S01]  /*82d0*/  IMAD.WIDE R18, R3, 0x2, R14 ;  /* 0x0000000203127825 */ /* 0x008fe200078e020e */
[----:B----4-:R-:W-:-:S03]  /*82e0*/  PRMT R21, R36, 0x7632, R21 ;  /* 0x0000763224157816 */ /* 0x010fc60000000015 */
[----:B------:R-:W-:Y:S01]  /*82f0*/  VIADD R3, R3, UR26 ;  /* 0x0000001a03037c36 */ /* 0x000fe20008000000 */
[----:B------:R0:W-:Y:S01]  /*8300*/  @P0 STG.E.U16 desc[UR14][R16.64], R36 ;  /* 0x0000002410000986 */ /* 0x0001e2000c10150e */
[----:B------:R-:W-:Y:S01]  /*8310*/  ISETP.GE.AND P0, PT, R0, UR4, PT ;  /* 0x0000000400007c0c */ /* 0x000fe2000bf06270 */
[----:B------:R-:W-:Y:S01]  /*8320*/  ULDC UR4, c[0x0][0x228] ;  /* 0x00008a0000047ab9 */ /* 0x000fe20000000800 */
[----:B------:R-:W-:Y:S01]  /*8330*/  IMAD.WIDE R22, R3, 0x2, R14 ;  /* 0x0000000203167825 */ /* 0x000fe200078e020e */
[----:B------:R3:W-:Y:S01]  /*8340*/  @P4 STG.E.U16 desc[UR14][R18.64], R21 ;  /* 0x0000001512004986 */ /* 0x0007e2000c10150e */
[----:B------:R-:W-:Y:S01]  /*8350*/  ISETP.LT.AND P4, PT, R217, UR4, !P2 ;  /* 0x00000004d9007c0c */ /* 0x000fe2000d781270 */
[----:B------:R-:W-:Y:S01]  /*8360*/  ULDC UR4, c[0x0][0x22c] ;  /* 0x00008b0000047ab9 */ /* 0x000fe20000000800 */
[----:B------:R-:W-:Y:S01]  /*8370*/  ISETP.LT.AND P2, PT, R232, UR6, !P2 ;  /* 0x00000006e8007c0c */ /* 0x000fe2000d741270 */
[----:B------:R-:W-:Y:S01]  /*8380*/  VIADD R0, R216, 0xe ;  /* 0x0000000ed8007836 */ /* 0x000fe20000000000 */
[----:B------:R-:W-:Y:S01]  /*8390*/  ULDC UR6, c[0x0][0x228] ;  /* 0x00008a0000067ab9 */ /* 0x000fe20000000800 */
[----:B0-----:R-:W-:Y:S01]  /*83a0*/  PRMT R17, R33, 0x7632, R17 ;  /* 0x0000763221117816 */ /* 0x001fe20000000011 */
[----:B---3--:R-:W-:-:S04]  /*83b0*/  IMAD.WIDE R20, R3, 0x2, R12 ;  /* 0x0000000203147825 */ /* 0x008fc800078e020c */
        /* <DEDUP_REMOVED lines=8> */
[----:B------:R-:W-:Y:S01]  /*8440*/  VIADD R0, R216, 0xf ;  /* 0x0000000fd8007836 */ /* 0x000fe20000000000 */
[----:B------:R-:W-:Y:S01]  /*8450*/  ISETP.LT.AND P6, PT, R232, UR4, !P6 ;  /* 0x00000004e8007c0c */ /* 0x000fe2000f7c1270 */
[----:B------:R-:W-:Y:S01]  /*8460*/  ULDC UR4, c[0x0][0x22c] ;  /* 0x00008b0000047ab9 */ /* 0x000fe20000000800 */
[----:B0-----:R-:W-:Y:S01]  /*8470*/  PRMT R21, R37, 0x7632, R21 ;  /* 0x0000763225157816 */ /* 0x001fe20000000015 */
[----:B---3--:R-:W-:-:S04]  /*8480*/  IMAD.WIDE R16, R3, 0x2, R12 ;  /* 0x0000000203107825 */ /* 0x008fc800078e020c */
[----:B------:R-:W-:Y:S01]  /*8490*/  VIADD R3, R3, UR26 ;  /* 0x0000001a03037c36 */ /* 0x000fe20008000000 */
[----:B------:R0:W-:Y:S01]  /*84a0*/  @P4 STG.E.U16 desc[UR14][R16.64], R37 ;  /* 0x0000002510004986 */ /* 0x0001e2000c10150e */
[----:B------:R-:W-:Y:S01]  /*84b0*/  ISETP.GE.AND P4, PT, R0, UR4, PT ;  /* 0x0000000400007c0c */ /* 0x000fe2000bf86270 */
[----:B------:R-:W-:Y:S01]  /*84c0*/  VIADD R0, R216, 0x10 ;  /* 0x00000010d8007836 */ /* 0x000fe20000000000 */
[----:B------:R-:W-:Y:S01]  /*84d0*/  ULDC UR4, c[0x0][0x22c] ;  /* 0x00008b0000047ab9 */ /* 0x000fe20000000800 */
[----:B------:R3:W-:Y:S01]  /*84e0*/  @P2 STG.E.U16 desc[UR14][R18.64], R21 ;  /* 0x0000001512002986 */ /* 0x0007e2000c10150e */
[----:B------:R-:W-:Y:S01]  /*84f0*/  ISETP.LT.AND P2, PT, R217, UR6, !P0 ;  /* 0x00000006d9007c0c */ /* 0x000fe2000c741270 */
[C---:B------:R-:W-:Y:S01]  /*8500*/  VIADD R23, R3.reuse, UR26 ;  /* 0x0000001a03177c36 */ /* 0x040fe20008000000 */
[----:B------:R-:W-:Y:S01]  /*8510*/  ULDC UR6, c[0x0][0x228] ;  /* 0x00008a0000067ab9 */ /* 0x000fe20000000800 */
[----:B0-----:R-:W-:-:S04]  /*8520*/  IMAD.WIDE R16, R3, 0x2, R14 ;  /* 0x0000000203107825 */ /* 0x001fc800078e020e */
[----:B---3--:R-:W-:-:S04]  /*8530*/  IMAD.WIDE R20, R3, 0x2, R12 ;  /* 0x0000000203147825 */ /* 0x008fc800078e020c */
[----:B------:R-:W-:Y:S01]  /*8540*/  IMAD.WIDE R18, R23, 0x2, R12 ;  /* 0x0000000217127825 */ /* 0x000fe200078e020c */
[----:B------:R0:W-:Y:S01]  /*8550*/  @P3 STG.E.U16 desc[UR14][R20.64], R34 ;  /* 0x0000002214003986 */ /* 0x0001e2000c10150e */
[----:B------:R-:W-:Y:S01]  /*8560*/  ISETP.GE.AND P3, PT, R0, UR4, PT ;  /* 0x0000000400007c0c */ /* 0x000fe2000bf66270 */
[----:B------:R-:W-:Y:S01]  /*8570*/  ULDC UR4, c[0x0][0x228] ;  /* 0x00008a0000047ab9 */ /* 0x000fe20000000800 */
[----:B------:R-:W-:Y:S01]  /*8580*/  VIADD R0, R216, 0x11 ;  /* 0x00000011d8007836 */ /* 0x000fe20000000000 */
[----:B------:R-:W-:Y:S01]  /*8590*/  ISETP.LT.AND P0, PT, R232, UR4, !P0 ;  /* 0x00000004e8007c0c */ /* 0x000fe2000c701270 */
[----:B------:R-:W-:Y:S01]  /*85a0*/  ULDC UR4, c[0x0][0x22c] ;  /* 0x00008b0000047ab9 */ /* 0x000fe20000000800 */
[----:B0-----:R-:W-:-:S05]  /*85b0*/  PRMT R21, R34, 0x7632, R21 ;  /* 0x0000763222157816 */ /* 0x001fca0000000015 */
[----:B------:R0:W-:Y:S01]  /*85c0*/  @P6 STG.E.U16 desc[UR14][R16.64], R21 ;  /* 0x0000001510006986 */ /* 0x0001e2000c10150e */
[C---:B------:R-:W-:Y:S01]  /*85d0*/  ISETP.LT.AND P6, PT, R217.reuse, UR10, !P4 ;  /* 0x0000000ad9007c0c */ /* 0x040fe2000e7c1270 */
[----:B------:R-:W-:Y:S02]  /*85e0*/  ULDC UR10, c[0x0][0x228] ;  /* 0x00008a00000a7ab9 */ /* 0x000fe40000000800 */
[----:B------:R3:W-:Y:S01]  /*85f0*/  @P2 STG.E.U16 desc[UR14][R18.64], R38 ;  /* 0x0000002612002986 */ /* 0x0007e2000c10150e */
[----:B------:R-:W-:Y:S01]  /*8600*/  ISETP.LT.AND P2, PT, R217, UR6, !P5 ;  /* 0x00000006d9007c0c */ /* 0x000fe2000ef41270 */
[----:B------:R-:W-:Y:S01]  /*8610*/  ULDC UR6, c[0x0][0x228] ;  /* 0x00008a0000067ab9 */ /* 0x000fe20000000800 */
[C---:B------:R-:W-:Y:S01]  /*8620*/  ISETP.LT.AND P5, PT, R232.reuse, UR8, !P5 ;  /* 0x00000008e8007c0c */ /* 0x040fe2000efa1270 */
[----:B------:R-:W-:Y:S01]  /*8630*/  ULDC UR8, c[0x0][0x228] ;  /* 0x00008a0000087ab9 */ /* 0x000fe20000000800 */
[----:B------:R-:W-:Y:S01]  /*8640*/  ISETP.LT.AND P4, PT, R232, UR6, !P4 ;  /* 0x00000006e8007c0c */ /* 0x000fe2000e781270 */
[----:B------:R-:W-:Y:S01]  /*8650*/  ULDC UR6, c[0x0][0x228] ;  /* 0x00008a0000067ab9 */ /* 0x000fe20000000800 */
[----:B0-----:R-:W-:Y:S01]  /*8660*/  IMAD.WIDE R20, R23, 0x2, R14 ;  /* 0x0000000217147825 */ /* 0x001fe200078e020e */
[----:B------:R-:W-:-:S03]  /*8670*/  PRMT R17, R38, 0x7632, R17 ;  /* 0x0000763226117816 */ /* 0x000fc60000000011 */
[----:B------:R-:W-:Y:S02]  /*8680*/  VIADD R23, R23, UR26 ;  /* 0x0000001a17177c36 */ /* 0x000fe40008000000 */
[----:B------:R0:W-:Y:S01]  /*8690*/  @P0 STG.E.U16 desc[UR14][R20.64], R17 ;  /* 0x0000001114000986 */ /* 0x0001e2000c10150e */
[----:B------:R-:W-:Y:S01]  /*86a0*/  ISETP.GE.AND P0, PT, R0, UR4, PT ;  /* 0x0000000400007c0c */ /* 0x000fe2000bf06270 */
[C---:B------:R-:W-:Y:S01]  /*86b0*/  VIADD R3, R23.reuse, UR26 ;  /* 0x0000001a17037c36 */ /* 0x040fe20008000000 */
[----:B------:R-:W-:Y:S01]  /*86c0*/  ULDC UR4, c[0x0][0x22c] ;  /* 0x00008b0000047ab9 */ /* 0x000fe20000000800 */
[----:B---3--:R-:W-:-:S04]  /*86d0*/  IMAD.WIDE R18, R23, 0x2, R14 ;  /* 0x0000000217127825 */ /* 0x008fc800078e020e */
[----:B------:R-:W-:Y:S02]  /*86e0*/  VIADD R0, R216, 0x12 ;  /* 0x00000012d8007836 */ /* 0x000fe40000000000 */
[----:B------:R-:W-:Y:S02]  /*86f0*/  VIADD R25, R3, UR26 ;  /* 0x0000001a03197c36 */ /* 0x000fe40008000000 */
[----:B0-----:R-:W-:Y:S01]  /*8700*/  IMAD.WIDE R16, R23, 0x2, R12 ;  /* 0x0000000217107825 */ /* 0x001fe200078e020c */
[----:B------:R-:W-:-:S03]  /*8710*/  PRMT R21, R35, 0x7632, R21 ;  /* 0x0000763223157816 */ /* 0x000fc60000000015 */
[----:B------:R-:W-:Y:S01]  /*8720*/  IMAD.WIDE R22, R3, 0x2, R12 ;  /* 0x0000000203167825 */ /* 0x000fe200078e020c */
[----:B------:R0:W-:Y:S01]  /*8730*/  @P2 STG.E.U16 desc[UR14][R16.64], R35 ;  /* 0x0000002310002986 */ /* 0x0001e2000c10150e */
[----:B------:R-:W-:Y:S01]  /*8740*/  ISETP.GE.AND P2, PT, R0, UR4, PT ;  /* 0x0000000400007c0c */ /* 0x000fe2000bf46270 */
[----:B------:R-:W-:Y:S01]  /*8750*/  ULDC UR4, c[0x0][0x22c] ;  /* 0x00008b0000047ab9 */ /* 0x000fe20000000800 */
[----:B------:R-:W-:Y:S01]  /*8760*/  VIADD R0, R216, 0x13 ;  /* 0x00000013d8007836 */ /* 0x000fe20000000000 */
[----:B------:R3:W-:Y:S04]  /*8770*/  @P5 STG.E.U16 desc[UR14][R18.64], R21 ;  /* 0x0000001512005986 */ /* 0x0007e8000c10150e */
[----:B------:R4:W-:Y:S01]  /*8780*/  @P6 STG.E.U16 desc[UR14][R22.64], R39 ;  /* 0x0000002716006986 */ /* 0x0009e2000c10150e */
[----:B------:R-:W-:Y:S01]  /*8790*/  ISETP.LT.AND P6, PT, R217, UR8, !P3 ;  /* 0x00000008d9007c0c */ /* 0x000fe2000dfc1270 */
[----:B------:R-:W-:Y:S01]  /*87a0*/  ULDC UR8, c[0x0][0x228] ;  /* 0x00008a0000087ab9 */ /* 0x000fe20000000800 */
[----:B------:R-:W-:Y:S01]  /*87b0*/  ISETP.LT.AND P3, PT, R232, UR10, !P3 ;  /* 0x0000000ae8007c0c */ /* 0x000fe2000df61270 */
[----:B0-----:R-:W-:Y:S01]  /*87c0*/  IMAD.WIDE R16, R3, 0x2, R14 ;  /* 0x0000000203107825 */ /* 0x001fe200078e020e */
[----:B------:R-:W-:Y:S01]  /*87d0*/  ISETP.GE.AND P5, PT, R0, UR4, PT ;  /* 0x0000000400007c0c */ /* 0x000fe2000bfa6270 */
[----:B------:R-:W-:Y:S01]  /*87e0*/  ULDC UR10, c[0x0][0x228] ;  /* 0x00008a00000a7ab9 */ /* 0x000fe20000000800 */
[----:B------:R-:W-:Y:S01]  /*87f0*/  PRMT R0, R40, 0x7632, R0 ;  /* 0x0000763228007816 */ /* 0x000fe20000000000 */
[----:B---3--:R-:W-:Y:S01]  /*8800*/  IMAD.WIDE R18, R25, 0x2, R12 ;  /* 0x0000000219127825 */ /* 0x008fe200078e020c */
[----:B------:R-:W-:Y:S01]  /*8810*/  ULDC UR4, c[0x0][0x22c] ;  /* 0x00008b0000047ab9 */ /* 0x000fe20000000800 */
[----:B----4-:R-:W-:-:S02]  /*8820*/  PRMT R39, R39, 0x7632, R39 ;  /* 0x0000763227277816 */ /* 0x010fc40000000027 */
[----:B------:R-:W-:-:S03]  /*8830*/  IMAD.WIDE R20, R25, 0x2, R14 ;  /* 0x0000000219147825 */ /* 0x000fc600078e020e */
[----:B------:R0:W-:Y:S01]  /*8840*/  @P4 STG.E.U16 desc[UR14][R16.64], R39 ;  /* 0x0000002710004986 */ /* 0x0001e2000c10150e */
[----:B------:R-:W-:Y:S02]  /*8850*/  VIADD R22, R216, 0x14 ;  /* 0x00000014d8167836 */ /* 0x000fe40000000000 */
[----:B------:R-:W-:Y:S01]  /*8860*/  VIADD R25, R25, UR26 ;  /* 0x0000001a19197c36 */ /* 0x000fe20008000000 */
[----:B------:R3:W-:Y:S01]  /*8870*/  @P6 STG.E.U16 desc[UR14][R18.64], R40 ;  /* 0x0000002812006986 */ /* 0x0007e2000c10150e */
[C---:B------:R-:W-:Y:S01]  /*8880*/  ISETP.LT.AND P6, PT, R217.reuse, UR10, !P2 ;  /* 0x0000000ad9007c0c */ /* 0x040fe2000d7c1270 */
[----:B------:R-:W-:Y:S01]  /*8890*/  ULDC UR10, c[0x0][0x228] ;  /* 0x00008a00000a7ab9 */ /* 0x000fe20000000800 */
[----:B------:R-:W-:Y:S01]  /*88a0*/  ISETP.GE.AND P4, PT, R22, UR4, PT ;  /* 0x0000000416007c0c */ /* 0x000fe2000bf86270 */
[----:B------:R4:W-:Y:S01]  /*88b0*/  @P3 STG.E.U16 desc[UR14][R20.64], R0 ;  /* 0x0000000014003986 */ /* 0x0009e2000c10150e */
[----:B------:R-:W-:Y:S01]  /*88c0*/  ISETP.LT.AND P3, PT, R217, UR6, !P0 ;  /* 0x00000006d9007c0c */ /* 0x000fe2000c761270 */
[----:B------:R-:W-:Y:S01]  /*88d0*/  ULDC UR4, c[0x0][0x248] ;  /* 0x0000920000047ab9 */ /* 0x000fe20000000800 */
[C---:B------:R-:W-:Y:S01]  /*88e0*/  ISETP.LT.AND P0, PT, R232.reuse, UR8, !P0 ;  /* 0x00000008e8007c0c */ /* 0x040fe2000c701270 */
[C---:B------:R-:W-:Y:S01]  /*88f0*/  VIADD R3, R25.reuse, UR4 ;  /* 0x0000000419037c36 */ /* 0x040fe20008000000 */
[----:B------:R-:W-:Y:S01]  /*8900*/  ISETP.LT.AND P2, PT, R232, UR12, !P2 ;  /* 0x0000000ce8007c0c */ /* 0x000fe2000d741270 */
[C---:B0-----:R-:W-:Y:S01]  /*8910*/  IMAD.WIDE R16, R25.reuse, 0x2, R12 ;  /* 0x0000000219107825 */ /* 0x041fe200078e020c */
[----:B------:R-:W-:Y:S01]  /*8920*/  ULDC UR4, c[0x0][0x22c] ;  /* 0x00008b0000047ab9 */ /* 0x000fe20000000800 */
[----:B------:R-:W-:Y:S01]  /*8930*/  ULDC UR8, c[0x0][0x228] ;  /* 0x00008a0000087ab9 */ /* 0x000fe20000000800 */
[----:B------:R-:W-:Y:S01]  /*8940*/  ULDC UR12, c[0x0][0x228] ;  /* 0x00008a00000c7ab9 */ /* 0x000fe20000000800 */
[----:B---3--:R-:W-:Y:S01]  /*8950*/  IMAD.WIDE R18, R25, 0x2, R14 ;  /* 0x0000000219127825 */ /* 0x008fe200078e020e */
[----:B------:R-:W-:Y:S01]  /*8960*/  PRMT R25, R41, 0x7632, R25 ;  /* 0x0000763229197816 */ /* 0x000fe20000000019 */
[----:B------:R-:W-:-:S02]  /*8970*/  ULDC UR6, c[0x0][0x22c] ;  /* 0x00008b0000067ab9 */ /* 0x000fc40000000800 */
[C---:B----4-:R-:W-:Y:S01]  /*8980*/  IMAD.WIDE R20, R3.reuse, 0x2, R12 ;  /* 0x0000000203147825 */ /* 0x050fe200078e020c */
[----:B------:R0:W-:Y:S03]  /*8990*/  @P3 STG.E.U16 desc[UR14][R16.64], R88 ;  /* 0x0000005810003986 */ /* 0x0001e6000c10150e */
[----:B------:R-:W-:Y:S01]  /*89a0*/  VIADD R0, R216, 0x15 ;  /* 0x00000015d8007836 */ /* 0x000fe20000000000 */
[----:B------:R3:W-:Y:S01]  /*89b0*/  @P0 STG.E.U16 desc[UR14][R18.64], R24 ;  /* 0x0000001812000986 */ /* 0x0007e2000c10150e */
[----:B------:R-:W-:-:S03]  /*89c0*/  IMAD.WIDE R22, R3, 0x2, R14 ;  /* 0x0000000203167825 */ /* 0x000fc600078e020e */
[----:B------:R-:W-:Y:S01]  /*89d0*/  @P6 STG.E.U16 desc[UR14][R20.64], R41 ;  /* 0x0000002914006986 */ /* 0x000fe2000c10150e */
[----:B------:R-:W-:Y:S01]  /*89e0*/  ISETP.GE.AND P3, PT, R0, UR4, PT ;  /* 0x0000000400007c0c */ /* 0x000fe2000bf66270 */
[----:B------:R-:W-:Y:S01]  /*89f0*/  ULDC UR4, c[0x0][0x248] ;  /* 0x0000920000047ab9 */ /* 0x000fe20000000800 */
[C---:B------:R-:W-:Y:S01]  /*8a00*/  ISETP.LT.AND P6, PT, R217.reuse, UR12, !P4 ;  /* 0x0000000cd9007c0c */ /* 0x040fe2000e7c1270 */
[----:B------:R4:W-:Y:S01]  /*8a10*/  @P2 STG.E.U16 desc[UR14][R22.64], R25 ;  /* 0x0000001916002986 */ /* 0x0009e2000c10150e */
[----:B------:R-:W-:Y:S01]  /*8a20*/  ISETP.LT.AND P2, PT, R217, UR8, !P5 ;  /* 0x00000008d9007c0c */ /* 0x000fe2000ef41270 */
[----:B------:R-:W-:Y:S01]  /*8a30*/  VIADD R3, R3, UR4 ;  /* 0x0000000403037c36 */ /* 0x000fe20008000000 */
[----:B------:R-:W-:Y:S01]  /*8a40*/  ISETP.LT.AND P5, PT, R232, UR10, !P5 ;  /* 0x0000000ae8007c0c */ /* 0x000fe2000efa1270 */
[----:B------:R-:W-:Y:S01]  /*8a50*/  ULDC UR4, c[0x0][0x248] ;  /* 0x0000920000047ab9 */ /* 0x000fe20000000800 */
[----:B------:R-:W-:Y:S01]  /*8a60*/  VIADD R0, R216, 0x16 ;  /* 0x00000016d8007836 */ /* 0x000fe20000000000 */
[----:B------:R-:W-:Y:S01]  /*8a70*/  ULDC UR8, c[0x0][0x228] ;  /* 0x00008a0000087ab9 */ /* 0x000fe20000000800 */
[C---:B0-----:R-:W-:Y:S01]  /*8a80*/  IMAD.WIDE R16, R3.reuse, 0x2, R12 ;  /* 0x0000000203107825 */ /* 0x041fe200078e020c */
[----:B------:R-:W-:Y:S01]  /*8a90*/  ULDC UR10, c[0x0][0x228] ;  /* 0x00008a00000a7ab9 */ /* 0x000fe20000000800 */
[----:B------:R-:W-:Y:S01]  /*8aa0*/  ULDC UR12, c[0x0][0x228] ;  /* 0x00008a00000c7ab9 */ /* 0x000fe20000000800 */
[----:B------:R-:W-:Y:S01]  /*8ab0*/  ISETP.GE.AND P0, PT, R0, UR6, PT ;  /* 0x0000000600007c0c */ /* 0x000fe2000bf06270 */
[C---:B---3--:R-:W-:Y:S01]  /*8ac0*/  IMAD.WIDE R18, R3.reuse, 0x2, R14 ;  /* 0x0000000203127825 */ /* 0x048fe200078e020e */
[----:B------:R-:W-:Y:S01]  /*8ad0*/  ISETP.LT.AND P4, PT, R232, UR8, !P4 ;  /* 0x00000008e8007c0c */ /* 0x000fe2000e781270 */
[----:B------:R-:W-:Y:S01]  /*8ae0*/  ULDC UR6, c[0x0][0x22c] ;  /* 0x00008b0000067ab9 */ /* 0x000fe20000000800 */
[----:B------:R0:W-:Y:S01]  /*8af0*/  @P2 STG.E.U16 desc[UR14][R16.64], R89 ;  /* 0x0000005910002986 */ /* 0x0001e2000c10150e */
[----:B----4-:R-:W-:Y:S01]  /*8b00*/  VIADD R23, R3, UR4 ;  /* 0x0000000403177c36 */ /* 0x010fe20008000000 */
[----:B------:R-:W-:Y:S01]  /*8b10*/  PRMT R3, R89, 0x7632, R3 ;  /* 0x0000763259037816 */ /* 0x000fe20000000003 */
[----:B------:R-:W-:Y:S01]  /*8b20*/  VIADD R0, R216, 0x17 ;  /* 0x00000017d8007836 */ /* 0x000fe20000000000 */
[----:B------:R-:W-:Y:S01]  /*8b30*/  ULDC UR4, c[0x0][0x22c] ;  /* 0x00008b0000047ab9 */ /* 0x000fe20000000800 */
[----:B------:R-:W-:Y:S01]  /*8b40*/  IMAD.WIDE R20, R23, 0x2, R12 ;  /* 0x0000000217147825 */ /* 0x000fe200078e020c */
[----:B------:R-:W-:Y:S01]  /*8b50*/  PRMT R24, R43, 0x7632, R24 ;  /* 0x000076322b187816 */ /* 0x000fe20000000018 */
[----:B------:R3:W-:Y:S01]  /*8b60*/  @P5 STG.E.U16 desc[UR14][R18.64], R3 ;  /* 0x0000000312005986 */ /* 0x0007e2000c10150e */
[----:B------:R-:W-:Y:S01]  /*8b70*/  ISETP.GE.AND P2, PT, R0, UR4, PT ;  /* 0x0000000400007c0c */ /* 0x000fe2000bf46270 */
[----:B------:R-:W-:Y:S01]  /*8b80*/  ULDC UR4, c[0x0][0x248] ;  /* 0x0000920000047ab9 */ /* 0x000fe20000000800 */
[----:B------:R-:W-:Y:S01]  /*8b90*/  VIADD R0, R216, 0x18 ;  /* 0x00000018d8007836 */ /* 0x000fe20000000000 */
[----:B------:R4:W-:Y:S01]  /*8ba0*/  @P6 STG.E.U16 desc[UR14][R20.64], R42 ;  /* 0x0000002a14006986 */ /* 0x0009e2000c10150e */
[----:B------:R-:W-:Y:S01]  /*8bb0*/  ISETP.LT.AND P6, PT, R217, UR10, !P3 ;  /* 0x0000000ad9007c0c */ /* 0x000fe2000dfc1270 */
[C---:B0-----:R-:W-:Y:S01]  /*8bc0*/  IMAD.WIDE R16, R23.reuse, 0x2, R14 ;  /* 0x0000000217107825 */ /* 0x041fe200078e020e */
[----:B------:R-:W-:Y:S01]  /*8bd0*/  ISETP.LT.AND P3, PT, R232, UR12, !P3 ;  /* 0x0000000ce8007c0c */ /* 0x000fe2000df61270 */
[----:B------:R-:W-:Y:S01]  /*8be0*/  ULDC UR10, c[0x0][0x228] ;  /* 0x00008a00000a7ab9 */ /* 0x000fe20000000800 */
[----:B------:R-:W-:Y:S01]  /*8bf0*/  ISETP.GE.AND P5, PT, R0, UR6, PT ;  /* 0x0000000600007c0c */ /* 0x000fe2000bfa6270 */
[----:B------:R-:W-:Y:S01]  /*8c00*/  VIADD R22, R216, 0x19 ;  /* 0x00000019d8167836 */ /* 0x000fe20000000000 */
[----:B------:R-:W-:Y:S01]  /*8c10*/  PRMT R0, R90, 0x7632, R0 ;  /* 0x000076325a007816 */ /* 0x000fe20000000000 */
[----:B---3--:R-:W-:Y:S01]  /*8c20*/  VIADD R3, R23, UR4 ;  /* 0x0000000417037c36 */ /* 0x008fe20008000000 */
[----:B------:R-:W-:Y:S01]  /*8c30*/  ULDC UR4, c[0x0][0x22c] ;  /* 0x00008b0000047ab9 */ /* 0x000fe20000000800 */
[----:B------:R-:W-:Y:S01]  /*8c40*/  ULDC UR12, c[0x0][0x228] ;  /* 0x00008a00000c7ab9 */ /* 0x000fe20000000800 */
[----:B------:R-:W-:Y:S01]  /*8c50*/  ULDC UR6, c[0x0][0x248] ;  /* 0x0000920000067ab9 */ /* 0x000fe20000000800 */
[----:B----4-:R-:W-:Y:S01]  /*8c60*/  PRMT R42, R42, 0x7632, R42 ;  /* 0x000076322a2a7816 */ /* 0x010fe2000000002a */
[----:B------:R-:W-:Y:S01]  /*8c70*/  IMAD.WIDE R18, R3, 0x2, R12 ;  /* 0x0000000203127825 */ /* 0x000fe200078e020c */
[----:B------:R-:W-:-:S03]  /*8c80*/  ULDC UR8, c[0x0][0x22c] ;  /* 0x00008b0000087ab9 */ /* 0x000fc60000000800 */
[C---:B------:R-:W-:Y:S01]  /*8c90*/  IMAD.WIDE R20, R3.reuse, 0x2, R14 ;  /* 0x0000000203147825 */ /* 0x040fe200078e020e */
[----:B------:R0:W-:Y:S01]  /*8ca0*/  @P4 STG.E.U16 desc[UR14][R16.64], R42 ;  /* 0x0000002a10004986 */ /* 0x0001e2000c10150e */
[----:B------:R-:W-:Y:S01]  /*8cb0*/  ISETP.GE.AND P4, PT, R22, UR4, PT ;  /* 0x0000000416007c0c */ /* 0x000fe2000bf86270 */
[----:B------:R-:W-:Y:S02]  /*8cc0*/  ULDC UR4, c[0x0][0x248] ;  /* 0x0000920000047ab9 */ /* 0x000fe40000000800 */
[----:B------:R3:W-:Y:S01]  /*8cd0*/  @P6 STG.E.U16 desc[UR14][R18.64], R90 ;  /* 0x0000005a12006986 */ /* 0x0007e2000c10150e */
[----:B------:R-:W-:Y:S01]  /*8ce0*/  VIADD R3, R3, UR4 ;  /* 0x0000000403037c36 */ /* 0x000fe20008000000 */
[C---:B------:R-:W-:Y:S01]  /*8cf0*/  ISETP.LT.AND P6, PT, R217.reuse, UR16, !P2 ;  /* 0x00000010d9007c0c */ /* 0x040fe2000d7c1270 */
[----:B------:R-:W-:Y:S01]  /*8d00*/  ULDC UR4, c[0x0][0x248] ;  /* 0x0000920000047ab9 */ /* 0x000fe20000000800 */
[----:B------:R4:W-:Y:S01]  /*8d10*/  @P3 STG.E.U16 desc[UR14][R20.64], R0 ;  /* 0x0000000014003986 */ /* 0x0009e2000c10150e */
[----:B------:R-:W-:Y:S01]  /*8d20*/  ISETP.LT.AND P3, PT, R217, UR10, !P0 ;  /* 0x0000000ad9007c0c */ /* 0x000fe2000c761270 */
[C---:B------:R-:W-:Y:S01]  /*8d30*/  VIADD R25, R3.reuse, UR6 ;  /* 0x0000000603197c36 */ /* 0x040fe20008000000 */
[C---:B------:R-:W-:Y:S01]  /*8d40*/  ISETP.LT.AND P0, PT, R232.reuse, UR12, !P0 ;  /* 0x0000000ce8007c0c */ /* 0x040fe2000c701270 */
[C---:B0-----:R-:W-:Y:S01]  /*8d50*/  IMAD.WIDE R16, R3.reuse, 0x2, R12 ;  /* 0x0000000203107825 */ /* 0x041fe200078e020c */
[----:B------:R-:W-:Y:S01]  /*8d60*/  ISETP.LT.AND P2, PT, R232, UR18, !P2 ;  /* 0x00000012e8007c0c */ /* 0x000fe2000d741270 */
[----:B------:R-:W-:Y:S01]  /*8d70*/  ULDC UR10, c[0x0][0x228] ;  /* 0x00008a00000a7ab9 */ /* 0x000fe20000000800 */
[----:B------:R-:W-:Y:S01]  /*8d80*/  ULDC UR12, c[0x0][0x228] ;  /* 0x00008a00000c7ab9 */ /* 0x000fe20000000800 */
[----:B---3--:R-:W-:Y:S01]  /*8d90*/  IMAD.WIDE R18, R3, 0x2, R14 ;  /* 0x0000000203127825 */ /* 0x008fe200078e020e */
[----:B------:R-:W-:Y:S01]  /*8da0*/  PRMT R3, R91, 0x7632, R3 ;  /* 0x000076325b037816 */ /* 0x000fe20000000003 */
[----:B------:R-:W-:Y:S01]  /*8db0*/  ULDC UR6, c[0x0][0x22c] ;  /* 0x00008b0000067ab9 */ /* 0x000fe20000000800 */
[----:B------:R-:W-:Y:S01]  /*8dc0*/  ULDC UR16, c[0x0][0x228] ;  /* 0x00008a0000107ab9 */ /* 0x000fe20000000800 */
[----:B----4-:R-:W-:Y:S01]  /*8dd0*/  VIADD R0, R216, 0x1a ;  /* 0x0000001ad8007836 */ /* 0x010fe20000000000 */
[----:B------:R-:W-:Y:S01]  /*8de0*/  ULDC UR18, c[0x0][0x228] ;  /* 0x00008a0000127ab9 */ /* 0x000fe20000000800 */
[C---:B------:R-:W-:Y:S01]  /*8df0*/  IMAD.WIDE R20, R25.reuse, 0x2, R12 ;  /* 0x0000000219147825 */ /* 0x040fe200078e020c */
[----:B------:R-:W-:Y:S02]  /*8e00*/  @P3 STG.E.U16 desc[UR14][R16.64], R43 ;  /* 0x0000002b10003986 */ /* 0x000fe4000c10150e */
[----:B------:R-:W-:Y:S01]  /*8e10*/  ISETP.GE.AND P3, PT, R0, UR8, PT ;  /* 0x0000000800007c0c */ /* 0x000fe2000bf66270 */
[----:B------:R-:W-:Y:S01]  /*8e20*/  IMAD.WIDE R22, R25, 0x2, R14 ;  /* 0x0000000219167825 */ /* 0x000fe200078e020e */
[----:B------:R0:W-:Y:S01]  /*8e30*/  @P0 STG.E.U16 desc[UR14][R18.64], R24 ;  /* 0x0000001812000986 */ /* 0x0001e2000c10150e */
[----:B------:R-:W-:-:S02]  /*8e40*/  ULDC UR8, c[0x0][0x228] ;  /* 0x00008a0000087ab9 */ /* 0x000fc40000000800 */
[----:B------:R-:W-:Y:S01]  /*8e50*/  VIADD R0, R216, 0x1b ;  /* 0x0000001bd8007836 */ /* 0x000fe20000000000 */
[----:B------:R-:W-:Y:S01]  /*8e60*/  @P6 STG.E.U16 desc[UR14][R20.64], R91 ;  /* 0x0000005b14006986 */ /* 0x000fe2000c10150e */
[C---:B------:R-:W-:Y:S01]  /*8e70*/  ISETP.LT.AND P6, PT, R217.reuse, UR12, !P4 ;  /* 0x0000000cd9007c0c */ /* 0x040fe2000e7c1270 */
[----:B------:R-:W-:Y:S02]  /*8e80*/  ULDC UR12, c[0x0][0x228] ;  /* 0x00008a00000c7ab9 */ /* 0x000fe40000000800 */
[----:B------:R3:W-:Y:S01]  /*8e90*/  @P2 STG.E.U16 desc[UR14][R22.64], R3 ;  /* 0x0000000316002986 */ /* 0x0007e2000c10150e */
[----:B------:R-:W-:Y:S01]  /*8ea0*/  ISETP.LT.AND P2, PT, R217, UR8, !P5 ;  /* 0x00000008d9007c0c */ /* 0x000fe2000ef41270 */
[----:B------:R-:W-:Y:S01]  /*8eb0*/  ULDC UR8, c[0x0][0x228] ;  /* 0x00008a0000087ab9 */ /* 0x000fe20000000800 */
[----:B------:R-:W-:Y:S01]  /*8ec0*/  ISETP.LT.AND P5, PT, R232, UR10, !P5 ;  /* 0x0000000ae8007c0c */ /* 0x000fe2000efa1270 */
[----:B0-----:R-:W-:Y:S01]  /*8ed0*/  VIADD R19, R25, UR4 ;  /* 0x0000000419137c36 */ /* 0x001fe20008000000 */
[----:B------:R-:W-:Y:S01]  /*8ee0*/  ULDC UR4, c[0x0][0x248] ;  /* 0x0000920000047ab9 */ /* 0x000fe20000000800 */
[----:B------:R-:W-:Y:S01]  /*8ef0*/  ISETP.GE.AND P0, PT, R0, UR6, PT ;  /* 0x0000000600007c0c */ /* 0x000fe2000bf06270 */
[----:B------:R-:W-:Y:S01]  /*8f00*/  VIADD R0, R216, 0x1c ;  /* 0x0000001cd8007836 */ /* 0x000fe20000000000 */
[----:B------:R-:W-:Y:S01]  /*8f10*/  ULDC UR10, c[0x0][0x228] ;  /* 0x00008a00000a7ab9 */ /* 0x000fe20000000800 */
[C---:B------:R-:W-:Y:S01]  /*8f20*/  IMAD.WIDE R16, R19.reuse, 0x2, R12 ;  /* 0x0000000213107825 */ /* 0x040fe200078e020c */
[----:B------:R-:W-:Y:S01]  /*8f30*/  ISETP.LT.AND P4, PT, R232, UR8, !P4 ;  /* 0x00000008e8007c0c */ /* 0x000fe2000e781270 */
[----:B------:R-:W-:Y:S01]  /*8f40*/  ULDC UR6, c[0x0][0x22c] ;  /* 0x00008b0000067ab9 */ /* 0x000fe20000000800 */
[----:B---3--:R-:W-:Y:S01]  /*8f50*/  PRMT R22, R92, 0x7632, R22 ;  /* 0x000076325c167816 */ /* 0x008fe20000000016 */
[C---:B------:R-:W-:Y:S01]  /*8f60*/  VIADD R3, R19.reuse, UR4 ;  /* 0x0000000413037c36 */ /* 0x040fe20008000000 */
[----:B------:R0:W-:Y:S01]  /*8f70*/  @P2 STG.E.U16 desc[UR14][R16.64], R92 ;  /* 0x0000005c10002986 */ /* 0x0001e2000c10150e */
[----:B------:R-:W-:Y:S01]  /*8f80*/  IMAD.WIDE R18, R19, 0x2, R14 ;  /* 0x0000000213127825 */ /* 0x000fe200078e020e */
[----:B------:R-:W-:Y:S01]  /*8f90*/  ULDC UR4, c[0x0][0x22c] ;  /* 0x00008b0000047ab9 */ /* 0x000fe20000000800 */
[----:B------:R-:W-:Y:S01]  /*8fa0*/  ULDC UR8, c[0x0][0x228] ;  /* 0x00008a0000087ab9 */ /* 0x000fe20000000800 */
[----:B------:R-:W-:Y:S01]  /*8fb0*/  ISETP.GE.AND P2, PT, R0, UR4, PT ;  /* 0x0000000400007c0c */ /* 0x000fe2000bf46270 */
[----:B------:R-:W-:Y:S01]  /*8fc0*/  IMAD.WIDE R20, R3, 0x2, R12 ;  /* 0x0000000203147825 */ /* 0x000fe200078e020c */
[----:B------:R3:W-:Y:S01]  /*8fd0*/  @P5 STG.E.U16 desc[UR14][R18.64], R22 ;  /* 0x0000001612005986 */ /* 0x0007e2000c10150e */
[----:B------:R-:W-:Y:S01]  /*8fe0*/  ULDC UR4, c[0x0][0x248] ;  /* 0x0000920000047ab9 */ /* 0x000fe20000000800 */
[----:B------:R-:W-:Y:S01]  /*8ff0*/  PRMT R24, R97, 0x7632, R24 ;  /* 0x0000763261187816 */ /* 0x000fe20000000018 */
[----:B------:R-:W-:Y:S01]  /*9000*/  VIADD R0, R216, 0x1d ;  /* 0x0000001dd8007836 */ /* 0x000fe20000000000 */
[----:B------:R4:W-:Y:S01]  /*9010*/  @P6 STG.E.U16 desc[UR14][R20.64], R96 ;  /* 0x0000006014006986 */ /* 0x0009e2000c10150e */
[----:B------:R-:W-:Y:S01]  /*9020*/  ISETP.LT.AND P6, PT, R217, UR10, !P3 ;  /* 0x0000000ad9007c0c */ /* 0x000fe2000dfc1270 */
[C---:B------:R-:W-:Y:S01]  /*9030*/  VIADD R23, R3.reuse, UR4 ;  /* 0x0000000403177c36 */ /* 0x040fe20008000000 */
[----:B------:R-:W-:Y:S01]  /*9040*/  ISETP.LT.AND P3, PT, R232, UR12, !P3 ;  /* 0x0000000ce8007c0c */ /* 0x000fe2000df61270 */
[----:B0-----:R-:W-:Y:S01]  /*9050*/  IMAD.WIDE R16, R3, 0x2, R14 ;  /* 0x0000000203107825 */ /* 0x001fe200078e020e */
[----:B------:R-:W-:Y:S01]  /*9060*/  ISETP.GE.AND P5, PT, R0, UR6, PT ;  /* 0x0000000600007c0c */ /* 0x000fe2000bfa6270 */
[----:B------:R-:W-:Y:S01]  /*9070*/  ULDC UR4, c[0x0][0x22c] ;  /* 0x00008b0000047ab9 */ /* 0x000fe20000000800 */
[----:B------:R-:W-:Y:S01]  /*9080*/  PRMT R0, R93, 0x7632, R0 ;  /* 0x000076325d007816 */ /* 0x000fe20000000000 */
[C---:B---3--:R-:W-:Y:S01]  /*9090*/  IMAD.WIDE R18, R23.reuse, 0x2, R12 ;  /* 0x0000000217127825 */ /* 0x048fe200078e020c */
[----:B------:R-:W-:Y:S01]  /*90a0*/  ULDC UR10, c[0x0][0x228] ;  /* 0x00008a00000a7ab9 */ /* 0x000fe20000000800 */
[----:B------:R-:W-:Y:S01]  /*90b0*/  ULDC UR12, c[0x0][0x228] ;  /* 0x00008a00000c7ab9 */ /* 0x000fe20000000800 */
[----:B------:R-:W-:Y:S01]  /*90c0*/  ULDC UR6, c[0x0][0x248] ;  /* 0x0000920000067ab9 */ /* 0x000fe20000000800 */
[----:B----4-:R-:W-:Y:S01]  /*90d0*/  PRMT R96, R96, 0x7632, R96 ;  /* 0x0000763260607816 */ /* 0x010fe20000000060 */
[----:B------:R-:W-:Y:S01]  /*90e0*/  VIADD R22, R216, 0x1e ;  /* 0x0000001ed8167836 */ /* 0x000fe20000000000 */
[----:B------:R-:W-:Y:S01]  /*90f0*/  PRMT R25, R94, 0x7632, R25 ;  /* 0x000076325e197816 */ /* 0x000fe20000000019 */
[----:B------:R-:W-:-:S02]  /*9100*/  IMAD.WIDE R20, R23, 0x2, R14 ;  /* 0x0000000217147825 */ /* 0x000fc400078e020e */
        /* <DEDUP_REMOVED lines=16> */
[----:B------:R-:W-:Y:S01]  /*9210*/  ULDC UR12, c[0x0][0x228] ;  /* 0x00008a00000c7ab9 */ /* 0x000fe20000000800 */
[----:B------:R-:W-:Y:S01]  /*9220*/  ULDC UR6, c[0x0][0x22c] ;  /* 0x00008b0000067ab9 */ /* 0x000fe20000000800 */
[----:B------:R-:W-:Y:S01]  /*9230*/  ULDC UR16, c[0x0][0x228] ;  /* 0x00008a0000107ab9 */ /* 0x000fe20000000800 */
[----:B----4-:R-:W-:-:S02]  /*9240*/  IMAD.WIDE R20, R3, 0x2, R12 ;  /* 0x0000000203147825 */ /* 0x010fc400078e020c */
[----:B------:R0:W-:Y:S02]  /*9250*/  @P3 STG.E.U16 desc[UR14][R16.64], R97 ;  /* 0x0000006110003986 */ /* 0x0001e4000c10150e */
[----:B------:R-:W-:Y:S02]  /*9260*/  VIADD R0, R216, 0x1f ;  /* 0x0000001fd8007836 */ /* 0x000fe40000000000 */
[C---:B------:R-:W-:Y:S01]  /*9270*/  IMAD.WIDE R22, R3.reuse, 0x2, R14 ;  /* 0x0000000203167825 */ /* 0x040fe200078e020e */
[----:B------:R3:W-:Y:S02]  /*9280*/  @P0 STG.E.U16 desc[UR14][R18.64], R24 ;  /* 0x0000001812000986 */ /* 0x0007e4000c10150e */
[----:B------:R-:W-:Y:S01]  /*9290*/  ISETP.GE.AND P3, PT, R0, UR4, PT ;  /* 0x0000000400007c0c */ /* 0x000fe2000bf66270 */
[----:B------:R-:W-:Y:S01]  /*92a0*/  ULDC UR4, c[0x0][0x248] ;  /* 0x0000920000047ab9 */ /* 0x000fe20000000800 */
[----:B------:R-:W-:Y:S01]  /*92b0*/  @P6 STG.E.U16 desc[UR14][R20.64], R94 ;  /* 0x0000005e14006986 */ /* 0x000fe2000c10150e */
[----:B------:R-:W-:Y:S01]  /*92c0*/  VIADD R3, R3, UR4 ;  /* 0x0000000403037c36 */ /* 0x000fe20008000000 */
[C---:B------:R-:W-:Y:S01]  /*92d0*/  ISETP.LT.AND P6, PT, R217.reuse, UR12, !P4 ;  /* 0x0000000cd9007c0c */ /* 0x040fe2000e7c1270 */
[----:B------:R-:W-:Y:S01]  /*92e0*/  ULDC UR4, c[0x0][0x248] ;  /* 0x0000920000047ab9 */ /* 0x000fe20000000800 */
[----:B------:R4:W-:Y:S01]  /*92f0*/  @P2 STG.E.U16 desc[UR14][R22.64], R25 ;  /* 0x0000001916002986 */ /* 0x0009e2000c10150e */
[----:B------:R-:W-:Y:S01]  /*9300*/  ISETP.LT.AND P2, PT, R217, UR8, !P5 ;  /* 0x00000008d9007c0c */ /* 0x000fe2000ef41270 */
[----:B------:R-:W-:Y:S01]  /*9310*/  VIADD R0, R216, 0x20 ;  /* 0x00000020d8007836 */ /* 0x000fe20000000000 */
[----:B------:R-:W-:Y:S01]  /*9320*/  ISETP.LT.AND P5, PT, R232, UR10, !P5 ;  /* 0x0000000ae8007c0c */ /* 0x000fe2000efa1270 */
[C---:B0-----:R-:W-:Y:S01]  /*9330*/  IMAD.WIDE R16, R3.reuse, 0x2, R12 ;  /* 0x0000000203107825 */ /* 0x041fe200078e020c */
[----:B------:R-:W-:Y:S01]  /*9340*/  ULDC UR8, c[0x0][0x228] ;  /* 0x00008a0000087ab9 */ /* 0x000fe20000000800 */
[----:B------:R-:W-:Y:S01]  /*9350*/  ULDC UR10, c[0x0][0x228] ;  /* 0x00008a00000a7ab9 */ /* 0x000fe20000000800 */
[----:B------:R-:W-:Y:S01]  /*9360*/  ISETP.GE.AND P0, PT, R0, UR6, PT ;  /* 0x0000000600007c0c */ /* 0x000fe2000bf06270 */
[C---:B---3--:R-:W-:Y:S01]  /*9370*/  IMAD.WIDE R18, R3.reuse, 0x2, R14 ;  /* 0x0000000203127825 */ /* 0x048fe200078e020e */
[----:B------:R-:W-:Y:S01]  /*9380*/  ULDC UR12, c[0x0][0x228] ;  /* 0x00008a00000c7ab9 */ /* 0x000fe20000000800 */
[----:B------:R-:W-:Y:S01]  /*9390*/  ISETP.LT.AND P4, PT, R232, UR8, !P4 ;  /* 0x00000008e8007c0c */ /* 0x000fe2000e781270 */
[----:B------:R-:W-:Y:S01]  /*93a0*/  ULDC UR6, c[0x0][0x22c] ;  /* 0x00008b0000067ab9 */ /* 0x000fe20000000800 */
[----:B----4-:R-:W-:Y:S01]  /*93b0*/  VIADD R23, R3, UR4 ;  /* 0x0000000403177c36 */ /* 0x010fe20008000000 */
[----:B------:R-:W-:Y:S01]  /*93c0*/  PRMT R3, R98, 0x7632, R3 ;  /* 0x0000763262037816 */ /* 0x000fe20000000003 */
[----:B------:R-:W-:Y:S01]  /*93d0*/  VIADD R0, R216, 0x21 ;  /* 0x00000021d8007836 */ /* 0x000fe20000000000 */
[----:B------:R0:W-:Y:S01]  /*93e0*/  @P2 STG.E.U16 desc[UR14][R16.64], R98 ;  /* 0x0000006210002986 */ /* 0x0001e2000c10150e */
[----:B------:R-:W-:Y:S01]  /*93f0*/  IMAD.WIDE R20, R23, 0x2, R12 ;  /* 0x0000000217147825 */ /* 0x000fe200078e020c */
[----:B------:R-:W-:Y:S01]  /*9400*/  ULDC UR4, c[0x0][0x22c] ;  /* 0x00008b0000047ab9 */ /* 0x000fe20000000800 */
[----:B------:R-:W-:Y:S01]  /*9410*/  ULDC UR8, c[0x0][0x228] ;  /* 0x00008a0000087ab9 */ /* 0x000fe20000000800 */
[----:B------:R3:W-:Y:S01]  /*9420*/  @P5 STG.E.U16 desc[UR14][R18.64], R3 ;  /* 0x0000000312005986 */ /* 0x0007e2000c10150e */
[----:B------:R-:W-:Y:S01]  /*9430*/  ISETP.GE.AND P2, PT, R0, UR4, PT ;  /* 0x0000000400007c0c */ /* 0x000fe2000bf46270 */
[----:B------:R-:W-:Y:S01]  /*9440*/  ULDC UR4, c[0x0][0x248] ;  /* 0x0000920000047ab9 */ /* 0x000fe20000000800 */
[C---:B------:R-:W-:Y:S01]  /*9450*/  VIADD R0, R216.reuse, 0x22 ;  /* 0x00000022d8007836 */ /* 0x040fe20000000000 */
[----:B------:R4:W-:Y:S01]  /*9460*/  @P6 STG.E.U16 desc[UR14][R20.64], R95 ;  /* 0x0000005f14006986 */ /* 0x0009e2000c10150e */
[----:B------:R-:W-:Y:S01]  /*9470*/  ISETP.LT.AND P6, PT, R217, UR10, !P3 ;  /* 0x0000000ad9007c0c */ /* 0x000fe2000dfc1270 */
[----:B------:R-:W-:Y:S01]  /*9480*/  VIADD R22, R216, 0x23 ;  /* 0x00000023d8167836 */ /* 0x000fe20000000000 */
[----:B------:R-:W-:Y:S01]  /*9490*/  ISETP.LT.AND P3, PT, R232, UR12, !P3 ;  /* 0x0000000ce8007c0c */ /* 0x000fe2000df61270 */
[----:B0-----:R-:W-:Y:S01]  /*94a0*/  IMAD.WIDE R16, R23, 0x2, R14 ;  /* 0x0000000217107825 */ /* 0x001fe200078e020e */
[----:B------:R-:W-:Y:S01]  /*94b0*/  ISETP.GE.AND P5, PT, R0, UR6, PT ;  /* 0x0000000600007c0c */ /* 0x000fe2000bfa6270 */
[----:B------:R-:W-:Y:S01]  /*94c0*/  ULDC UR10, c[0x0][0x228] ;  /* 0x00008a00000a7ab9 */ /* 0x000fe20000000800 */
[----:B------:R-:W-:Y:S01]  /*94d0*/  PRMT R0, R99, 0x7632, R0 ;  /* 0x0000763263007816 */ /* 0x000fe20000000000 */
[----:B---3--:R-:W-:Y:S01]  /*94e0*/  VIADD R3, R23, UR4 ;  /* 0x0000000417037c36 */ /* 0x008fe20008000000 */
[----:B------:R-:W-:Y:S01]  /*94f0*/  ULDC UR4, c[0x0][0x22c] ;  /* 0x00008b0000047ab9 */ /* 0x000fe20000000800 */
[----:B------:R-:W-:Y:S01]  /*9500*/  ULDC UR12, c[0x0][0x228] ;  /* 0x00008a00000c7ab9 */ /* 0x000fe20000000800 */
[----:B------:R-:W-:Y:S01]  /*9510*/  ULDC UR6, c[0x0][0x248] ;  /* 0x0000920000067ab9 */ /* 0x000fe20000000800 */
[----:B----4-:R-:W-:Y:S01]  /*9520*/  PRMT R95, R95, 0x7632, R95 ;  /* 0x000076325f5f7816 */ /* 0x010fe2000000005f */
[----:B------:R-:W-:Y:S01]  /*9530*/  IMAD.WIDE R18, R3, 0x2, R12 ;  /* 0x0000000203127825 */ /* 0x000fe200078e020c */
[----:B------:R-:W-:-:S03]  /*9540*/  PRMT R24, R104, 0x7632, R24 ;  /* 0x0000763268187816 */ /* 0x000fc60000000018 */
        /* <DEDUP_REMOVED lines=20> */
[----:B----4-:R-:W-:Y:S01]  /*9690*/  IMAD.WIDE R20, R25, 0x2, R12 ;  /* 0x0000000219147825 */ /* 0x010fe200078e020c */
[----:B------:R-:W-:Y:S01]  /*96a0*/  ULDC UR16, c[0x0][0x228] ;  /* 0x00008a0000107ab9 */ /* 0x000fe20000000800 */
[----:B------:R-:W-:Y:S02]  /*96b0*/  @P3 STG.E.U16 desc[UR14][R16.64], R100 ;  /* 0x0000006410003986 */ /* 0x000fe4000c10150e */
[----:B------:R-:W-:-:S02]  /*96c0*/  VIADD R0, R216, 0x24 ;  /* 0x00000024d8007836 */ /* 0x000fc40000000000 */
[----:B------:R-:W-:Y:S01]  /*96d0*/  IMAD.WIDE R22, R25, 0x2, R14 ;  /* 0x0000000219167825 */ /* 0x000fe200078e020e */
[----:B------:R0:W-:Y:S02]  /*96e0*/  @P0 STG.E.U16 desc[UR14][R18.64], R3 ;  /* 0x0000000312000986 */ /* 0x0001e4000c10150e */
[----:B------:R-:W-:Y:S01]  /*96f0*/  ISETP.GE.AND P3, PT, R0, UR4, PT ;  /* 0x0000000400007c0c */ /* 0x000fe2000bf66270 */
[----:B------:R-:W-:Y:S01]  /*9700*/  ULDC UR4, c[0x0][0x248] ;  /* 0x0000920000047ab9 */ /* 0x000fe20000000800 */
[----:B------:R-:W-:Y:S01]  /*9710*/  @P6 STG.E.U16 desc[UR14][R20.64], R104 ;  /* 0x0000006814006986 */ /* 0x000fe2000c10150e */
[C---:B------:R-:W-:Y:S01]  /*9720*/  ISETP.LT.AND P6, PT, R217.reuse, UR12, !P4 ;  /* 0x0000000cd9007c0c */ /* 0x040fe2000e7c1270 */
[----:B------:R-:W-:Y:S01]  /*9730*/  VIADD R0, R216, 0x25 ;  /* 0x00000025d8007836 */ /* 0x000fe20000000000 */
[----:B------:R-:W-:Y:S01]  /*9740*/  ULDC UR12, c[0x0][0x228] ;  /* 0x00008a00000c7ab9 */ /* 0x000fe20000000800 */
        /* <DEDUP_REMOVED lines=9> */
[C---:B------:R-:W-:Y:S01]  /*97e0*/  VIADD R3, R19.reuse, UR4 ;  /* 0x0000000413037c36 */ /* 0x040fe20008000000 */
[----:B------:R-:W-:Y:S01]  /*97f0*/  ULDC UR4, c[0x0][0x22c] ;  /* 0x00008b0000047ab9 */ /* 0x000fe20000000800 */
[----:B------:R-:W-:Y:S01]  /*9800*/  IMAD.WIDE R16, R19, 0x2, R12 ;  /* 0x0000000213107825 */ /* 0x000fe200078e020c */
[----:B---3--:R-:W-:Y:S01]  /*9810*/  PRMT R22, R101, 0x7632, R22 ;  /* 0x0000763265167816 */ /* 0x008fe20000000016 */
[----:B------:R-:W-:Y:S01]  /*9820*/  ULDC UR6, c[0x0][0x22c] ;  /* 0x00008b0000067ab9 */ /* 0x000fe20000000800 */
[----:B------:R-:W-:Y:S01]  /*9830*/  ISETP.LT.AND P4, PT, R232, UR8, !P4 ;  /* 0x00000008e8007c0c */ /* 0x000fe2000e781270 */
[----:B------:R-:W-:Y:S01]  /*9840*/  IMAD.WIDE R18, R19, 0x2, R14 ;  /* 0x0000000213127825 */ /* 0x000fe200078e020e */
[----:B------:R0:W-:Y:S01]  /*9850*/  @P2 STG.E.U16 desc[UR14][R16.64], R101 ;  /* 0x0000006510002986 */ /* 0x0001e2000c10150e */
[----:B------:R-:W-:Y:S01]  /*9860*/  ISETP.GE.AND P2, PT, R0, UR4, PT ;  /* 0x0000000400007c0c */ /* 0x000fe2000bf46270 */
[----:B------:R-:W-:Y:S01]  /*9870*/  ULDC UR4, c[0x0][0x248] ;  /* 0x0000920000047ab9 */ /* 0x000fe20000000800 */
[----:B------:R-:W-:Y:S01]  /*9880*/  IMAD.WIDE R20, R3, 0x2, R12 ;  /* 0x0000000203147825 */ /* 0x000fe200078e020c */
[----:B------:R3:W-:Y:S01]  /*9890*/  @P5 STG.E.U16 desc[UR14][R18.64], R22 ;  /* 0x0000001612005986 */ /* 0x0007e2000c10150e */
[----:B------:R-:W-:Y:S01]  /*98a0*/  PRMT R24, R106, 0x7632, R24 ;  /* 0x000076326a187816 */ /* 0x000fe20000000018 */
[----:B------:R-:W-:Y:S01]  /*98b0*/  ULDC UR8, c[0x0][0x22c] ;  /* 0x00008b0000087ab9 */ /* 0x000fe20000000800 */
        /* <DEDUP_REMOVED lines=9> */
[----:B---3--:R-:W-:Y:S01]  /*9950*/  IMAD.WIDE R18, R23, 0x2, R12 ;  /* 0x0000000217127825 */ /* 0x008fe200078e020c */
[----:B------:R-:W-:Y:S01]  /*9960*/  ULDC UR10, c[0x0][0x228] ;  /* 0x00008a00000a7ab9 */ /* 0x000fe20000000800 */
[----:B------:R-:W-:Y:S01]  /*9970*/  ULDC UR12, c[0x0][0x228] ;  /* 0x00008a00000c7ab9 */ /* 0x000fe20000000800 */
[----:B------:R-:W-:Y:S01]  /*9980*/  ULDC UR6, c[0x0][0x248] ;  /* 0x0000920000067ab9 */ /* 0x000fe20000000800 */
[----:B----4-:R-:W-:Y:S01]  /*9990*/  PRMT R105, R105, 0x7632, R105 ;  /* 0x0000763269697816 */ /* 0x010fe20000000069 */
[----:B------:R-:W-:Y:S01]  /*99a0*/  VIADD R22, R216, 0x28 ;  /* 0x00000028d8167836 */ /* 0x000fe20000000000 */
[----:B------:R-:W-:Y:S01]  /*99b0*/  PRMT R25, R103, 0x7632, R25 ;  /* 0x0000763267197816 */ /* 0x000fe20000000019 */
[----:B------:R-:W-:-:S02]  /*99c0*/  IMAD.WIDE R20, R23, 0x2, R14 ;  /* 0x0000000217147825 */ /* 0x000fc400078e020e */
[----:B------:R-:W-:Y:S01]  /*99d0*/  @P4 STG.E.U16 desc[UR14][R16.64], R105 ;  /* 0x0000006910004986 */ /* 0x000fe2000c10150e */
[----:B------:R-:W-:Y:S01]  /*99e0*/  ISETP.GE.AND P4, PT, R22, UR4, PT ;  /* 0x0000000416007c0c */ /* 0x000fe2000bf86270 */
[----:B------:R-:W-:Y:S02]  /*99f0*/  ULDC UR4, c[0x0][0x248] ;  /* 0x0000920000047ab9 */ /* 0x000fe40000000800 */
[----:B------:R0:W-:Y:S01]  /*9a00*/  @P6 STG.E.U16 desc[UR14][R18.64], R102 ;  /* 0x0000006612006986 */ /* 0x0001e2000c10150e */
[C---:B------:R-:W-:Y:S01]  /*9a10*/  ISETP.LT.AND P6, PT, R217.reuse, UR16, !P2 ;  /* 0x00000010d9007c0c */ /* 0x040fe2000d7c1270 */
[----:B------:R-:W-:Y:S01]  /*9a20*/  ULDC UR16, c[0x0][0x228] ;  /* 0x00008a0000107ab9 */ /* 0x000fe20000000800 */
[C---:B------:R-:W-:Y:S01]  /*9a30*/  ISETP.LT.AND P2, PT, R232.reuse, UR18, !P2 ;  /* 0x00000012e8007c0c */ /* 0x040fe2000d741270 */
[----:B------:R3:W-:Y:S01]  /*9a40*/  @P3 STG.E.U16 desc[UR14][R20.64], R0 ;  /* 0x0000000014003986 */ /* 0x0007e2000c10150e */
[----:B------:R-:W-:Y:S01]  /*9a50*/  ISETP.LT.AND P3, PT, R217, UR10, !P0 ;  /* 0x0000000ad9007c0c */ /* 0x000fe2000c761270 */
[----:B------:R-:W-:Y:S01]  /*9a60*/  ULDC UR10, c[0x0][0x228] ;  /* 0x00008a00000a7ab9 */ /* 0x000fe20000000800 */
[----:B------:R-:W-:Y:S01]  /*9a70*/  ISETP.LT.AND P0, PT, R232, UR12, !P0 ;  /* 0x0000000ce8007c0c */ /* 0x000fe2000c701270 */
[----:B------:R-:W-:Y:S01]  /*9a80*/  ULDC UR12, c[0x0][0x228] ;  /* 0x00008a00000c7ab9 */ /* 0x000fe20000000800 */
[----:B------:R-:W-:Y:S01]  /*9a90*/  ULDC UR18, c[0x0][0x228] ;  /* 0x00008a0000127ab9 */ /* 0x000fe20000000800 */
[----:B0-----:R-:W-:Y:S01]  /*9aa0*/  VIADD R19, R23, UR4 ;  /* 0x0000000417137c36 */ /* 0x001fe20008000000 */
[----:B------:R-:W-:-:S03]  /*9ab0*/  ULDC UR4, c[0x0][0x248] ;  /* 0x0000920000047ab9 */ /* 0x000fc60000000800 */
[C---:B------:R-:W-:Y:S01]  /*9ac0*/  VIADD R3, R19.reuse, UR6 ;  /* 0x0000000613037c36 */ /* 0x040fe20008000000 */
[----:B------:R-:W-:Y:S01]  /*9ad0*/  ULDC UR6, c[0x0][0x22c] ;  /* 0x00008b0000067ab9 */ /* 0x000fe20000000800 */
[----:B------:R-:W-:-:S04]  /*9ae0*/  IMAD.WIDE R16, R19, 0x2, R12 ;  /* 0x0000000213107825 */ /* 0x000fc800078e020c */
[----:B---3--:R-:W-:Y:S01]  /*9af0*/  VIADD R0, R216, 0x29 ;  /* 0x00000029d8007836 */ /* 0x008fe20000000000 */
[----:B------:R0:W-:Y:S01]  /*9b00*/  @P3 STG.E.U16 desc[UR14][R16.64], R106 ;  /* 0x0000006a10003986 */ /* 0x0001e2000c10150e */
[----:B------:R-:W-:-:S03]  /*9b10*/  IMAD.WIDE R18, R19, 0x2, R14 ;  /* 0x0000000213127825 */ /* 0x000fc600078e020e */
[----:B------:R-:W-:Y:S01]  /*9b20*/  ISETP.GE.AND P3, PT, R0, UR8, PT ;  /* 0x0000000800007c0c */ /* 0x000fe2000bf66270 */
[C---:B------:R-:W-:Y:S01]  /*9b30*/  IMAD.WIDE R20, R3.reuse, 0x2, R12 ;  /* 0x0000000203147825 */ /* 0x040fe200078e020c */
[----:B------:R3:W-:Y:S01]  /*9b40*/  @P0 STG.E.U16 desc[UR14][R18.64], R24 ;  /* 0x0000001812000986 */ /* 0x0007e2000c10150e */
[----:B------:R-:W-:Y:S02]  /*9b50*/  ULDC UR8, c[0x0][0x228] ;  /* 0x00008a0000087ab9 */ /* 0x000fe40000000800 */
[----:B------:R-:W-:Y:S01]  /*9b60*/  IMAD.WIDE R22, R3, 0x2, R14 ;  /* 0x0000000203167825 */ /* 0x000fe200078e020e */
[----:B------:R-:W-:Y:S01]  /*9b70*/  @P6 STG.E.U16 desc[UR14][R20.64], R103 ;  /* 0x0000006714006986 */ /* 0x000fe2000c10150e */
[----:B------:R-:W-:Y:S01]  /*9b80*/  ISETP.LT.AND P6, PT, R217, UR12, !P4 ;  /* 0x0000000cd9007c0c */ /* 0x000fe2000e7c1270 */
[----:B------:R-:W-:Y:S01]  /*9b90*/  ULDC UR12, c[0x0][0x228] ;  /* 0x00008a00000c7ab9 */ /* 0x000fe20000000800 */
[----:B------:R-:W-:Y:S01]  /*9ba0*/  VIADD R3, R3, UR4 ;  /* 0x0000000403037c36 */ /* 0x000fe20008000000 */
[----:B------:R4:W-:Y:S01]  /*9bb0*/  @P2 STG.E.U16 desc[UR14][R22.64], R25 ;  /* 0x0000001916002986 */ /* 0x0009e2000c10150e */
[----:B------:R-:W-:Y:S01]  /*9bc0*/  ISETP.LT.AND P2, PT, R217, UR8, !P5 ;  /* 0x00000008d9007c0c */ /* 0x000fe2000ef41270 */
[----:B------:R-:W-:Y:S01]  /*9bd0*/  ULDC UR4, c[0x0][0x248] ;  /* 0x0000920000047ab9 */ /* 0x000fe20000000800 */
[----:B------:R-:W-:Y:S01]  /*9be0*/  ISETP.LT.AND P5, PT, R232, UR10, !P5 ;  /* 0x0000000ae8007c0c */ /* 0x000fe2000efa1270 */
[----:B------:R-:W-:Y:S01]  /*9bf0*/  VIADD R0, R216, 0x2a ;  /* 0x0000002ad8007836 */ /* 0x000fe20000000000 */
[----:B------:R-:W-:Y:S01]  /*9c00*/  ULDC UR8, c[0x0][0x228] ;  /* 0x00008a0000087ab9 */ /* 0x000fe20000000800 */
[C---:B0-----:R-:W-:Y:S01]  /*9c10*/  IMAD.WIDE R16, R3.reuse, 0x2, R12 ;  /* 0x0000000203107825 */ /* 0x041fe200078e020c */
[----:B------:R-:W-:Y:S01]  /*9c20*/  ULDC UR10, c[0x0][0x228] ;  /* 0x00008a00000a7ab9 */ /* 0x000fe20000000800 */
[----:B------:R-:W-:Y:S01]  /*9c30*/  ISETP.LT.AND P4, PT, R232, UR8, !P4 ;  /* 0x00000008e8007c0c */ /* 0x000fe2000e781270 */
[----:B------:R-:W-:Y:S01]  /*9c40*/  ULDC UR8, c[0x0][0x228] ;  /* 0x00008a0000087ab9 */ /* 0x000fe20000000800 */
[----:B---3--:R-:W-:Y:S01]  /*9c50*/  IMAD.WIDE R18, R3, 0x2, R14 ;  /* 0x0000000203127825 */ /* 0x008fe200078e020e */
[----:B------:R-:W-:Y:S01]  /*9c60*/  ISETP.GE.AND P0, PT, R0, UR6, PT ;  /* 0x0000000600007c0c */ /* 0x000fe2000bf06270 */
[----:B------:R-:W-:Y:S01]  /*9c70*/  ULDC UR6, c[0x0][0x22c] ;  /* 0x00008b0000067ab9 */ /* 0x000fe20000000800 */
[----:B------:R-:W-:Y:S01]  /*9c80*/  PRMT R24, R133, 0x7632, R24 ;  /* 0x0000763285187816 */ /* 0x000fe20000000018 */
[----:B----4-:R-:W-:Y:S01]  /*9c90*/  VIADD R23, R3, UR4 ;  /* 0x0000000403177c36 */ /* 0x010fe20008000000 */
[----:B------:R-:W-:Y:S01]  /*9ca0*/  PRMT R3, R107, 0x7632, R3 ;  /* 0x000076326b037816 */ /* 0x000fe20000000003 */
[----:B------:R-:W-:Y:S01]  /*9cb0*/  VIADD R0, R216, 0x2b ;  /* 0x0000002bd8007836 */ /* 0x000fe20000000000 */
[----:B------:R0:W-:Y:S01]  /*9cc0*/  @P2 STG.E.U16 desc[UR14][R16.64], R107 ;  /* 0x0000006b10002986 */ /* 0x0001e2000c10150e */
[----:B------:R-:W-:Y:S01]  /*9cd0*/  IMAD.WIDE R20, R23, 0x2, R12 ;  /* 0x0000000217147825 */ /* 0x000fe200078e020c */
[----:B------:R-:W-:-:S02]  /*9ce0*/  ULDC UR4, c[0x0][0x22c] ;  /* 0x00008b0000047ab9 */ /* 0x000fc40000000800 */
        /* <DEDUP_REMOVED lines=8> */
[C---:B0-----:R-:W-:Y:S01]  /*9d70*/  IMAD.WIDE R16, R23.reuse, 0x2, R14 ;  /* 0x0000000217107825 */ /* 0x041fe200078e020e */
        /* <DEDUP_REMOVED lines=8> */
[----:B------:R-:W-:-:S04]  /*9e00*/  IMAD.WIDE R18, R3, 0x2, R12 ;  /* 0x0000000203127825 */ /* 0x000fc800078e020c */
        /* <DEDUP_REMOVED lines=43> */
[C---:B------:R-:W-:Y:S01]  /*a0c0*/  IMAD.WIDE R16, R19.reuse, 0x2, R12 ;  /* 0x0000000213107825 */ /* 0x040fe200078e020c */
        /* <DEDUP_REMOVED lines=216> */
[----:B------:R-:W-:Y:S01]  /*ae50*/  PRMT R24, R115, 0x7632, R24 ;  /* 0x0000763273187816 */ /* 0x000fe20000000018 */
        /* <DEDUP_REMOVED lines=88> */
[----:B------:R-:W-:Y:S01]  /*b3e0*/  IMAD.WIDE R20, R23, 0x2, R14 ;  /* 0x0000000217147825 */ /* 0x000fe200078e020e */
[----:B------:R-:W-:-:S03]  /*b3f0*/  PRMT R25, R118, 0x7632, R25 ;  /* 0x0000763276197816 */ /* 0x000fc60000000019 */
[----:B------:R-:W-:Y:S01]  /*b400*/  VIADD R22, R216, 0x46 ;  /* 0x00000046d8167836 */ /* 0x000fe20000000000 */
[----:B------:R0:W-:Y:S04]  /*b410*/  @P4 STG.E.U16 desc[UR14][R16.64], R52 ;  /* 0x0000003410004986 */ /* 0x0001e8000c10150e */
[----:B------:R3:W-:Y:S01]  /*b420*/  @P6 STG.E.U16 desc[UR14][R18.64], R117 ;  /* 0x0000007512006986 */ /* 0x0007e2000c10150e */
[----:B------:R-:W-:Y:S01]  /*b430*/  ISETP.GE.AND P4, PT, R22, UR4, PT ;  /* 0x0000000416007c0c */ /* 0x000fe2000bf86270 */
[----:B------:R-:W-:Y:S01]  /*b440*/  ULDC UR4, c[0x0][0x248] ;  /* 0x0000920000047ab9 */ /* 0x000fe20000000800 */
[C---:B------:R-:W-:Y:S01]  /*b450*/  ISETP.LT.AND P6, PT, R217.reuse, UR12, !P2 ;  /* 0x0000000cd9007c0c */ /* 0x040fe2000d7c1270 */
[----:B------:R4:W-:Y:S01]  /*b460*/  @P3 STG.E.U16 desc[UR14][R20.64], R0 ;  /* 0x0000000014003986 */ /* 0x0009e2000c10150e */
[----:B------:R-:W-:Y:S01]  /*b470*/  ISETP.LT.AND P3, PT, R217, UR8, !P0 ;  /* 0x00000008d9007c0c */ /* 0x000fe2000c761270 */
[----:B------:R-:W-:Y:S01]  /*b480*/  VIADD R23, R23, UR4 ;  /* 0x0000000417177c36 */ /* 0x000fe20008000000 */
[C---:B------:R-:W-:Y:S01]  /*b490*/  ISETP.LT.AND P0, PT, R232.reuse, UR10, !P0 ;  /* 0x0000000ae8007c0c */ /* 0x040fe2000c701270 */
[----:B------:R-:W-:Y:S01]  /*b4a0*/  ULDC UR8, c[0x0][0x228] ;  /* 0x00008a0000087ab9 */ /* 0x000fe20000000800 */
[----:B------:R-:W-:Y:S01]  /*b4b0*/  ISETP.LT.AND P2, PT, R232, UR16, !P2 ;  /* 0x00000010e8007c0c */ /* 0x000fe2000d741270 */
[C---:B0-----:R-:W-:Y:S01]  /*b4c0*/  IMAD.WIDE R16, R23.reuse, 0x2, R12 ;  /* 0x0000000217107825 */ /* 0x041fe200078e020c */
[----:B------:R-:W-:Y:S01]  /*b4d0*/  ULDC UR4, c[0x0][0x22c] ;  /* 0x00008b0000047ab9 */ /* 0x000fe20000000800 */
[----:B------:R-:W-:Y:S01]  /*b4e0*/  ULDC UR10, c[0x0][0x228] ;  /* 0x00008a00000a7ab9 */ /* 0x000fe20000000800 */
[----:B------:R-:W-:Y:S01]  /*b4f0*/  ULDC UR12, c[0x0][0x228] ;  /* 0x00008a00000c7ab9 */ /* 0x000fe20000000800 */
[C---:B------:R-:W-:Y:S01]  /*b500*/  VIADD R3, R23.reuse, UR6 ;  /* 0x0000000617037c36 */ /* 0x040fe20008000000 */
[----:B------:R-:W-:Y:S01]  /*b510*/  ULDC UR6, c[0x0][0x22c] ;  /* 0x00008b0000067ab9 */ /* 0x000fe20000000800 */
[----:B---3--:R-:W-:Y:S01]  /*b520*/  IMAD.WIDE R18, R23, 0x2, R14 ;  /* 0x0000000217127825 */ /* 0x008fe200078e020e */
[----:B------:R-:W-:Y:S01]  /*b530*/  ULDC UR16, c[0x0][0x228] ;  /* 0x00008a0000107ab9 */ /* 0x000fe20000000800 */
[----:B------:R0:W-:Y:S02]  /*b540*/  @P3 STG.E.U16 desc[UR14][R16.64], R53 ;  /* 0x0000003510003986 */ /* 0x0001e4000c10150e */
[----:B----4-:R-:W-:-:S02]  /*b550*/  VIADD R0, R216, 0x47 ;  /* 0x00000047d8007836 */ /* 0x010fc40000000000 */
[----:B------:R-:W-:Y:S01]  /*b560*/  IMAD.WIDE R20, R3, 0x2, R12 ;  /* 0x0000000203147825 */ /* 0x000fe200078e020c */
[----:B------:R3:W-:Y:S01]  /*b570*/  @P0 STG.E.U16 desc[UR14][R18.64], R24 ;  /* 0x0000001812000986 */ /* 0x0007e2000c10150e */
[----:B------:R-:W-:Y:S01]  /*b580*/  ISETP.LT.AND P0, PT, R217, UR8, !P5 ;  /* 0x00000008d9007c0c */ /* 0x000fe2000ef01270 */
[----:B------:R-:W-:Y:S01]  /*b590*/  ULDC UR8, c[0x0][0x228] ;  /* 0x00008a0000087ab9 */ /* 0x000fe20000000800 */
[----:B------:R-:W-:Y:S01]  /*b5a0*/  ISETP.GE.AND P3, PT, R0, UR4, PT ;  /* 0x0000000400007c0c */ /* 0x000fe2000bf66270 */
[C---:B------:R-:W-:Y:S01]  /*b5b0*/  IMAD.WIDE R22, R3.reuse, 0x2, R14 ;  /* 0x0000000203167825 */ /* 0x040fe200078e020e */
[----:B------:R-:W-:Y:S01]  /*b5c0*/  ISETP.LT.AND P5, PT, R232, UR10, !P5 ;  /* 0x0000000ae8007c0c */ /* 0x000fe2000efa1270 */
[----:B------:R-:W-:Y:S01]  /*b5d0*/  ULDC UR4, c[0x0][0x248] ;  /* 0x0000920000047ab9 */ /* 0x000fe20000000800 */
[----:B------:R-:W-:Y:S01]  /*b5e0*/  @P6 STG.E.U16 desc[UR14][R20.64], R118 ;  /* 0x0000007614006986 */ /* 0x000fe2000c10150e */
[----:B------:R-:W-:Y:S01]  /*b5f0*/  VIADD R3, R3, UR4 ;  /* 0x0000000403037c36 */ /* 0x000fe20008000000 */
[----:B------:R-:W-:Y:S01]  /*b600*/  ISETP.LT.AND P6, PT, R217, UR12, !P4 ;  /* 0x0000000cd9007c0c */ /* 0x000fe2000e7c1270 */
[----:B------:R-:W-:Y:S01]  /*b610*/  VIADD R0, R216, 0x48 ;  /* 0x00000048d8007836 */ /* 0x000fe20000000000 */
[----:B------:R-:W-:Y:S01]  /*b620*/  ULDC UR4, c[0x0][0x248] ;  /* 0x0000920000047ab9 */ /* 0x000fe20000000800 */
[----:B------:R4:W-:Y:S01]  /*b630*/  @P2 STG.E.U16 desc[UR14][R22.64], R25 ;  /* 0x0000001916002986 */ /* 0x0009e2000c10150e */
[C---:B0-----:R-:W-:Y:S01]  /*b640*/  IMAD.WIDE R16, R3.reuse, 0x2, R12 ;  /* 0x0000000203107825 */ /* 0x041fe200078e020c */
[----:B------:R-:W-:Y:S01]  /*b650*/  ULDC UR10, c[0x0][0x228] ;  /* 0x00008a00000a7ab9 */ /* 0x000fe20000000800 */
[----:B------:R-:W-:Y:S01]  /*b660*/  ISETP.GE.AND P2, PT, R0, UR6, PT ;  /* 0x0000000600007c0c */ /* 0x000fe2000bf46270 */
[----:B------:R-:W-:Y:S01]  /*b670*/  ULDC UR12, c[0x0][0x228] ;  /* 0x00008a00000c7ab9 */ /* 0x000fe20000000800 */
[C---:B---3--:R-:W-:Y:S01]  /*b680*/  IMAD.WIDE R18, R3.reuse, 0x2, R14 ;  /* 0x0000000203127825 */ /* 0x048fe200078e020e */
[----:B------:R0:W-:Y:S01]  /*b690*/  @P0 STG.E.U16 desc[UR14][R16.64], R54 ;  /* 0x0000003610000986 */ /* 0x0001e2000c10150e */
[----:B------:R-:W-:Y:S01]  /*b6a0*/  ISETP.LT.AND P4, PT, R232, UR8, !P4 ;  /* 0x00000008e8007c0c */ /* 0x000fe2000e781270 */
[----:B------:R-:W-:Y:S01]  /*b6b0*/  ULDC UR6, c[0x0][0x22c] ;  /* 0x00008b0000067ab9 */ /* 0x000fe20000000800 */
[----:B------:R-:W-:Y:S01]  /*b6c0*/  VIADD R0, R216, 0x49 ;  /* 0x00000049d8007836 */ /* 0x000fe20000000000 */
[----:B------:R-:W-:Y:S01]  /*b6d0*/  ULDC UR8, c[0x0][0x228] ;  /* 0x00008a0000087ab9 */ /* 0x000fe20000000800 */
[----:B------:R-:W-:Y:S01]  /*b6e0*/  PRMT R24, R56, 0x7632, R24 ;  /* 0x0000763238187816 */ /* 0x000fe20000000018 */
[----:B----4-:R-:W-:Y:S01]  /*b6f0*/  VIADD R23, R3, UR4 ;  /* 0x0000000403177c36 */ /* 0x010fe20008000000 */
[----:B------:R-:W-:Y:S01]  /*b700*/  PRMT R3, R54, 0x7632, R3 ;  /* 0x0000763236037816 */ /* 0x000fe20000000003 */
[----:B------:R-:W-:Y:S01]  /*b710*/  ULDC UR4, c[0x0][0x22c] ;  /* 0x00008b0000047ab9 */ /* 0x000fe20000000800 */
[----:B------:R-:W-:Y:S01]  /*b720*/  VIADD R22, R216, 0x4b ;  /* 0x0000004bd8167836 */ /* 0x000fe20000000000 */
[----:B------:R-:W-:Y:S01]  /*b730*/  ISETP.GE.AND P0, PT, R0, UR4, PT ;  /* 0x0000000400007c0c */ /* 0x000fe2000bf06270 */
[----:B------:R-:W-:Y:S01]  /*b740*/  IMAD.WIDE R20, R23, 0x2, R12 ;  /* 0x0000000217147825 */ /* 0x000fe200078e020c */
[----:B------:R3:W-:Y:S01]  /*b750*/  @P5 STG.E.U16 desc[UR14][R18.64], R3 ;  /* 0x0000000312005986 */ /* 0x0007e2000c10150e */
[----:B------:R-:W-:Y:S01]  /*b760*/  ISETP.LT.AND P5, PT, R217, UR10, !P3 ;  /* 0x0000000ad9007c0c */ /* 0x000fe2000dfa1270 */
[----:B------:R-:W-:Y:S01]  /*b770*/  ULDC UR4, c[0x0][0x248] ;  /* 0x0000920000047ab9 */ /* 0x000fe20000000800 */
[----:B------:R-:W-:Y:S01]  /*b780*/  VIADD R0, R216, 0x4a ;  /* 0x0000004ad8007836 */ /* 0x000fe20000000000 */
[----:B------:R4:W-:Y:S01]  /*b790*/  @P6 STG.E.U16 desc[UR14][R20.64], R119 ;  /* 0x0000007714006986 */ /* 0x0009e2000c10150e */
[----:B------:R-:W-:Y:S01]  /*b7a0*/  ISETP.LT.AND P6, PT, R232, UR12, !P3 ;  /* 0x0000000ce8007c0c */ /* 0x000fe2000dfc1270 */
[----:B0-----:R-:W-:Y:S01]  /*b7b0*/  IMAD.WIDE R16, R23, 0x2, R14 ;  /* 0x0000000217107825 */ /* 0x001fe200078e020e */
[----:B------:R-:W-:Y:S01]  /*b7c0*/  ULDC UR10, c[0x0][0x228] ;  /* 0x00008a00000a7ab9 */ /* 0x000fe20000000800 */
[----:B------:R-:W-:Y:S01]  /*b7d0*/  ISETP.GE.AND P3, PT, R0, UR6, PT ;  /* 0x0000000600007c0c */ /* 0x000fe2000bf66270 */
[----:B------:R-:W-:Y:S01]  /*b7e0*/  ULDC UR12, c[0x0][0x228] ;  /* 0x00008a00000c7ab9 */ /* 0x000fe20000000800 */
[----:B------:R-:W-:Y:S01]  /*b7f0*/  PRMT R0, R55, 0x7632, R0 ;  /* 0x0000763237007816 */ /* 0x000fe20000000000 */
[----:B------:R-:W-:Y:S01]  /*b800*/  ULDC UR6, c[0x0][0x248] ;  /* 0x0000920000067ab9 */ /* 0x000fe20000000800 */
[----:B---3--:R-:W-:Y:S01]  /*b810*/  VIADD R3, R23, UR4 ;  /* 0x0000000417037c36 */ /* 0x008fe20008000000 */
[----:B------:R-:W-:Y:S01]  /*b820*/  ULDC UR4, c[0x0][0x22c] ;  /* 0x00008b0000047ab9 */ /* 0x000fe20000000800 */
[----:B----4-:R-:W-:-:S02]  /*b830*/  PRMT R119, R119, 0x7632, R119 ;  /* 0x0000763277777816 */ /* 0x010fc40000000077 */
[----:B------:R-:W-:-:S04]  /*b840*/  IMAD.WIDE R18, R3, 0x2, R12 ;  /* 0x0000000203127825 */ /* 0x000fc800078e020c */
[----:B------:R-:W-:Y:S01]  /*b850*/  IMAD.WIDE R20, R3, 0x2, R14 ;  /* 0x0000000203147825 */ /* 0x000fe200078e020e */
[----:B------:R0:W-:Y:S01]  /*b860*/  @P4 STG.E.U16 desc[UR14][R16.64], R119 ;  /* 0x0000007710004986 */ /* 0x0001e2000c10150e */
[----:B------:R-:W-:Y:S01]  /*b870*/  ISETP.GE.AND P4, PT, R22, UR4, PT ;  /* 0x0000000416007c0c */ /* 0x000fe2000bf86270 */
[----:B------:R-:W-:Y:S02]  /*b880*/  ULDC UR4, c[0x0][0x248] ;  /* 0x0000920000047ab9 */ /* 0x000fe40000000800 */
[----:B------:R3:W-:Y:S01]  /*b890*/  @P5 STG.E.U16 desc[UR14][R18.64], R55 ;  /* 0x0000003712005986 */ /* 0x0007e2000c10150e */
[----:B------:R-:W-:Y:S01]  /*b8a0*/  ISETP.LT.AND P5, PT, R217, UR8, !P2 ;  /* 0x00000008d9007c0c */ /* 0x000fe2000d7a1270 */
[----:B------:R-:W-:Y:S01]  /*b8b0*/  VIADD R3, R3, UR4 ;  /* 0x0000000403037c36 */ /* 0x000fe20008000000 */
[C---:B------:R-:W-:Y:S01]  /*b8c0*/  ISETP.LT.AND P2, PT, R232.reuse, UR10, !P2 ;  /* 0x0000000ae8007c0c */ /* 0x040fe2000d741270 */
[----:B------:R4:W-:Y:S01]  /*b8d0*/  @P6 STG.E.U16 desc[UR14][R20.64], R0 ;  /* 0x0000000014006986 */ /* 0x0009e2000c10150e */
[----:B------:R-:W-:Y:S01]  /*b8e0*/  ISETP.LT.AND P6, PT, R217, UR12, !P0 ;  /* 0x0000000cd9007c0c */ /* 0x000fe2000c7c1270 */
        /* <DEDUP_REMOVED lines=8> */
[----:B------:R-:W-:Y:S01]  /*b970*/  @P5 STG.E.U16 desc[UR14][R16.64], R120 ;  /* 0x0000007810005986 */ /* 0x000fe2000c10150e */
[----:B------:R-:W-:Y:S01]  /*b980*/  ULDC UR12, c[0x0][0x228] ;  /* 0x00008a00000c7ab9 */ /* 0x000fe20000000800 */
[----:B----4-:R-:W-:Y:S01]  /*b990*/  VIADD R0, R216, 0x4c ;  /* 0x0000004cd8007836 */ /* 0x010fe20000000000 */
[----:B------:R-:W-:Y:S01]  /*b9a0*/  ULDC UR6, c[0x0][0x22c] ;  /* 0x00008b0000067ab9 */ /* 0x000fe20000000800 */
[----:B------:R-:W-:Y:S01]  /*b9b0*/  IMAD.WIDE R20, R25, 0x2, R12 ;  /* 0x0000000219147825 */ /* 0x000fe200078e020c */
[----:B------:R0:W-:Y:S01]  /*b9c0*/  @P2 STG.E.U16 desc[UR14][R18.64], R3 ;  /* 0x0000000312002986 */ /* 0x0001e2000c10150e */
[----:B------:R-:W-:Y:S01]  /*b9d0*/  ISETP.LT.AND P2, PT, R217, UR8, !P3 ;  /* 0x00000008d9007c0c */ /* 0x000fe2000df41270 */
[----:B------:R-:W-:Y:S01]  /*b9e0*/  ULDC UR8, c[0x0][0x228] ;  /* 0x00008a0000087ab9 */ /* 0x000fe20000000800 */
[----:B------:R-:W-:Y:S01]  /*b9f0*/  ISETP.GE.AND P5, PT, R0, UR4, PT ;  /* 0x0000000400007c0c */ /* 0x000fe2000bfa6270 */
[----:B------:R-:W-:Y:S01]  /*ba00*/  ULDC UR4, c[0x0][0x248] ;  /* 0x0000920000047ab9 */ /* 0x000fe20000000800 */
[----:B------:R-:W-:Y:S01]  /*ba10*/  @P6 STG.E.U16 desc[UR14][R20.64], R56 ;  /* 0x0000003814006986 */ /* 0x000fe2000c10150e */
[----:B------:R-:W-:Y:S01]  /*ba20*/  ISETP.LT.AND P3, PT, R232, UR10, !P3 ;  /* 0x0000000ae8007c0c */ /* 0x000fe2000df61270 */
[----:B------:R-:W-:Y:S01]  /*ba30*/  IMAD.WIDE R22, R25, 0x2, R14 ;  /* 0x0000000219167825 */ /* 0x000fe200078e020e */
[----:B------:R-:W-:Y:S01]  /*ba40*/  ISETP.LT.AND P6, PT, R217, UR12, !P4 ;  /* 0x0000000cd9007c0c */ /* 0x000fe2000e7c1270 */
[----:B------:R-:W-:Y:S01]  /*ba50*/  ULDC UR10, c[0x0][0x228] ;  /* 0x00008a00000a7ab9 */ /* 0x000fe20000000800 */
[----:B------:R-:W-:Y:S01]  /*ba60*/  ULDC UR12, c[0x0][0x228] ;  /* 0x00008a00000c7ab9 */ /* 0x000fe20000000800 */
[----:B------:R-:W-:Y:S01]  /*ba70*/  VIADD R0, R216, 0x4d ;  /* 0x0000004dd8007836 */ /* 0x000fe20000000000 */
[----:B------:R3:W-:Y:S01]  /*ba80*/  @P0 STG.E.U16 desc[UR14][R22.64], R24 ;  /* 0x0000001816000986 */ /* 0x0007e2000c10150e */
[----:B0-----:R-:W-:Y:S01]  /*ba90*/  VIADD R19, R25, UR4 ;  /* 0x0000000419137c36 */ /* 0x001fe20008000000 */
[----:B------:R-:W-:Y:S01]  /*baa0*/  ULDC UR4, c[0x0][0x248] ;  /* 0x0000920000047ab9 */ /* 0x000fe20000000800 */
[----:B------:R-:W-:Y:S01]  /*bab0*/  ISETP.LT.AND P4, PT, R232, UR8, !P4 ;  /* 0x00000008e8007c0c */ /* 0x000fe2000e781270 */
[----:B------:R-:W-:Y:S01]  /*bac0*/  ULDC UR16, c[0x0][0x228] ;  /* 0x00008a0000107ab9 */ /* 0x000fe20000000800 */
[C---:B------:R-:W-:Y:S01]  /*bad0*/  VIADD R3, R19.reuse, UR4 ;  /* 0x0000000413037c36 */ /* 0x040fe20008000000 */
[----:B------:R-:W-:Y:S01]  /*bae0*/  ISETP.GE.AND P0, PT, R0, UR6, PT ;  /* 0x0000000600007c0c */ /* 0x000fe2000bf06270 */
[----:B------:R-:W-:Y:S01]  /*baf0*/  IMAD.WIDE R16, R19, 0x2, R12 ;  /* 0x0000000213107825 */ /* 0x000fe200078e020c */
[----:B------:R-:W-:Y:S01]  /*bb00*/  ULDC UR4, c[0x0][0x22c] ;  /* 0x00008b0000047ab9 */ /* 0x000fe20000000800 */
[----:B------:R-:W-:Y:S01]  /*bb10*/  ULDC UR6, c[0x0][0x22c] ;  /* 0x00008b0000067ab9 */ /* 0x000fe20000000800 */
[----:B------:R-:W-:Y:S01]  /*bb20*/  PRMT R25, R123, 0x7632, R25 ;  /* 0x000076327b197816 */ /* 0x000fe20000000019 */
[----:B------:R-:W-:Y:S01]  /*bb30*/  IMAD.WIDE R18, R19, 0x2, R14 ;  /* 0x0000000213127825 */ /* 0x000fe200078e020e */
[----:B---3--:R-:W-:Y:S01]  /*bb40*/  PRMT R22, R121, 0x7632, R22 ;  /* 0x0000763279167816 */ /* 0x008fe20000000016 */
[----:B------:R0:W-:Y:S01]  /*bb50*/  @P2 STG.E.U16 desc[UR14][R16.64], R121 ;  /* 0x0000007910002986 */ /* 0x0001e2000c10150e */
[----:B------:R-:W-:Y:S01]  /*bb60*/  PRMT R24, R58, 0x7632, R24 ;  /* 0x000076323a187816 */ /* 0x000fe20000000018 */
[----:B------:R-:W-:Y:S01]  /*bb70*/  IMAD.WIDE R20, R3, 0x2, R12 ;  /* 0x0000000203147825 */ /* 0x000fe200078e020c */
[----:B------:R-:W-:Y:S01]  /*bb80*/  ULDC UR8, c[0x0][0x22c] ;  /* 0x00008b0000087ab9 */ /* 0x000fe20000000800 */
[----:B------:R-:W-:Y:S02]  /*bb90*/  @P3 STG.E.U16 desc[UR14][R18.64], R22 ;  /* 0x0000001612003986 */ /* 0x000fe4000c10150e */
[----:B------:R-:W-:-:S02]  /*bba0*/  VIADD R0, R216, 0x4e ;  /* 0x0000004ed8007836 */ /* 0x000fc40000000000 */
[----:B------:R3:W-:Y:S01]  /*bbb0*/  @P6 STG.E.U16 desc[UR14][R20.64], R57 ;  /* 0x0000003914006986 */ /* 0x0007e2000c10150e */
[----:B------:R-:W-:Y:S01]  /*bbc0*/  ISETP.LT.AND P6, PT, R217, UR10, !P5 ;  /* 0x0000000ad9007c0c */ /* 0x000fe2000efc1270 */
[----:B------:R-:W-:Y:S01]  /*bbd0*/  ULDC UR10, c[0x0][0x228] ;  /* 0x00008a00000a7ab9 */ /* 0x000fe20000000800 */
[----:B------:R-:W-:Y:S01]  /*bbe0*/  ISETP.GE.AND P2, PT, R0, UR4, PT ;  /* 0x0000000400007c0c */ /* 0x000fe2000bf46270 */
[----:B------:R-:W-:Y:S01]  /*bbf0*/  ULDC UR4, c[0x0][0x248] ;  /* 0x0000920000047ab9 */ /* 0x000fe20000000800 */
[----:B------:R-:W-:Y:S01]  /*bc00*/  ISETP.LT.AND P5, PT, R232, UR12, !P5 ;  /* 0x0000000ce8007c0c */ /* 0x000fe2000efa1270 */
[----:B------:R-:W-:Y:S01]  /*bc10*/  VIADD R0, R216, 0x4f ;  /* 0x0000004fd8007836 */ /* 0x000fe20000000000 */
[----:B------:R-:W-:Y:S01]  /*bc20*/  ULDC UR12, c[0x0][0x228] ;  /* 0x00008a00000c7ab9 */ /* 0x000fe20000000800 */
[C---:B------:R-:W-:Y:S01]  /*bc30*/  VIADD R23, R3.reuse, UR4 ;  /* 0x0000000403177c36 */ /* 0x040fe20008000000 */
[----:B------:R-:W-:Y:S01]  /*bc40*/  ULDC UR4, c[0x0][0x22c] ;  /* 0x00008b0000047ab9 */ /* 0x000fe20000000800 */
[----:B0-----:R-:W-:Y:S01]  /*bc50*/  IMAD.WIDE R16, R3, 0x2, R14 ;  /* 0x0000000203107825 */ /* 0x001fe200078e020e */
[----:B------:R-:W-:Y:S01]  /*bc60*/  ISETP.GE.AND P3, PT, R0, UR6, PT ;  /* 0x0000000600007c0c */ /* 0x000fe2000bf66270 */
[----:B------:R-:W-:Y:S01]  /*bc70*/  ULDC UR6, c[0x0][0x248] ;  /* 0x0000920000067ab9 */ /* 0x000fe20000000800 */
[----:B---3--:R-:W-:Y:S01]  /*bc80*/  PRMT R57, R57, 0x7632, R57 ;  /* 0x0000763239397816 */ /* 0x008fe20000000039 */
[----:B------:R-:W-:Y:S01]  /*bc90*/  IMAD.WIDE R18, R23, 0x2, R12 ;  /* 0x0000000217127825 */ /* 0x000fe200078e020c */
[----:B------:R-:W-:-:S03]  /*bca0*/  PRMT R0, R122, 0x7632, R0 ;  /* 0x000076327a007816 */ /* 0x000fc60000000000 */
[----:B------:R-:W-:Y:S01]  /*bcb0*/  VIADD R22, R216, 0x50 ;  /* 0x00000050d8167836 */ /* 0x000fe20000000000 */
[----:B------:R-:W-:Y:S01]  /*bcc0*/  @P4 STG.E.U16 desc[UR14][R16.64], R57 ;  /* 0x0000003910004986 */ /* 0x000fe2000c10150e */
[----:B------:R-:W-:-:S03]  /*bcd0*/  IMAD.WIDE R20, R23, 0x2, R14 ;  /* 0x0000000217147825 */ /* 0x000fc600078e020e */
[----:B------:R0:W-:Y:S01]  /*bce0*/  @P6 STG.E.U16 desc[UR14][R18.64], R122 ;  /* 0x0000007a12006986 */ /* 0x0001e2000c10150e */
[----:B------:R-:W-:Y:S01]  /*bcf0*/  ISETP.GE.AND P4, PT, R22, UR4, PT ;  /* 0x0000000416007c0c */ /* 0x000fe2000bf86270 */
[----:B------:R-:W-:Y:S01]  /*bd00*/  ULDC UR4, c[0x0][0x248] ;  /* 0x0000920000047ab9 */ /* 0x000fe20000000800 */
[C---:B------:R-:W-:Y:S01]  /*bd10*/  ISETP.LT.AND P6, PT, R217.reuse, UR16, !P2 ;  /* 0x00000010d9007c0c */ /* 0x040fe2000d7c1270 */
[----:B------:R3:W-:Y:S01]  /*bd20*/  @P5 STG.E.U16 desc[UR14][R20.64], R0 ;  /* 0x0000000014005986 */ /* 0x0007e2000c10150e */
[----:B------:R-:W-:Y:S01]  /*bd30*/  ISETP.LT.AND P5, PT, R217, UR10, !P0 ;  /* 0x0000000ad9007c0c */ /* 0x000fe2000c7a1270 */
[----:B------:R-:W-:Y:S01]  /*bd40*/  ULDC UR10, c[0x0][0x228] ;  /* 0x00008a00000a7ab9 */ /* 0x000fe20000000800 */
[C---:B------:R-:W-:Y:S01]  /*bd50*/  ISETP.LT.AND P0, PT, R232.reuse, UR12, !P0 ;  /* 0x0000000ce8007c0c */ /* 0x040fe2000c701270 */
        /* <DEDUP_REMOVED lines=359> */
[----:B----4-:R-:W-:-:S02]  /*d3d0*/  VIADD R0, R216, 0x6a ;  /* 0x0000006ad8007836 */ /* 0x010fc40000000000 */
[C---:B------:R-:W-:Y:S01]  /*d3e0*/  IMAD.WIDE R20, R25.reuse, 0x2, R12 ;  /* 0x0000000219147825 */ /* 0x040fe200078e020c */
[----:B------:R-:W-:Y:S02]  /*d3f0*/  @P5 STG.E.U16 desc[UR14][R16.64], R71 ;  /* 0x0000004710005986 */ /* 0x000fe4000c10150e */
[----:B------:R-:W-:Y:S01]  /*d400*/  ISETP.GE.AND P5, PT, R0, UR8, PT ;  /* 0x0000000800007c0c */ /* 0x000fe2000bfa6270 */
[----:B------:R-:W-:Y:S01]  /*d410*/  IMAD.WIDE R22, R25, 0x2, R14 ;  /* 0x0000000219167825 */ /* 0x000fe200078e020e */
[----:B------:R0:W-:Y:S01]  /*d420*/  @P0 STG.E.U16 desc[UR14][R18.64], R24 ;  /* 0x0000001812000986 */ /* 0x0001e2000c10150e */
[----:B------:R-:W-:Y:S02]  /*d430*/  ULDC UR8, c[0x0][0x228] ;  /* 0x00008a0000087ab9 */ /* 0x000fe40000000800 */
[----:B------:R-:W-:Y:S01]  /*d440*/  VIADD R0, R216, 0x6b ;  /* 0x0000006bd8007836 */ /* 0x000fe20000000000 */
[----:B------:R-:W-:Y:S01]  /*d450*/  @P6 STG.E.U16 desc[UR14][R20.64], R83 ;  /* 0x0000005314006986 */ /* 0x000fe2000c10150e */
[----:B------:R-:W-:Y:S01]  /*d460*/  ISETP.LT.AND P6, PT, R217, UR12, !P4 ;  /* 0x0000000cd9007c0c */ /* 0x000fe2000e7c1270 */
[----:B------:R-:W-:-:S02]  /*d470*/  ULDC UR12, c[0x0][0x228] ;  /* 0x00008a00000c7ab9 */ /* 0x000fc40000000800 */
        /* <DEDUP_REMOVED lines=22> */
[----:B-1----:R-:W-:Y:S01]  /*d5e0*/  PRMT R24, R73, 0x7632, R24 ;  /* 0x0000763249187816 */ /* 0x002fe20000000018 */
        /* <DEDUP_REMOVED lines=13> */
[----:B-1----:R-:W-:Y:S01]  /*d6c0*/  PRMT R72, R72, 0x7632, R72 ;  /* 0x0000763248487816 */ /* 0x002fe20000000048 */
        /* <DEDUP_REMOVED lines=18> */
[----:B-1----:R-:W-:Y:S01]  /*d7f0*/  IMAD.WIDE R18, R23, 0x2, R14 ;  /* 0x0000000217127825 */ /* 0x002fe200078e020e */
[----:B------:R-:W-:Y:S01]  /*d800*/  ULDC UR12, c[0x0][0x228] ;  /* 0x00008a00000c7ab9 */ /* 0x000fe20000000800 */
[----:B------:R-:W-:Y:S01]  /*d810*/  ULDC UR6, c[0x0][0x22c] ;  /* 0x00008b0000067ab9 */ /* 0x000fe20000000800 */
[----:B------:R-:W-:Y:S01]  /*d820*/  ULDC UR16, c[0x0][0x228] ;  /* 0x00008a0000107ab9 */ /* 0x000fe20000000800 */
[----:B---3--:R-:W-:-:S02]  /*d830*/  IMAD.WIDE R20, R3, 0x2, R12 ;  /* 0x0000000203147825 */ /* 0x008fc400078e020c */
        /* <DEDUP_REMOVED lines=18> */
[C---:B-1----:R-:W-:Y:S01]  /*d960*/  IMAD.WIDE R18, R3.reuse, 0x2, R14 ;  /* 0x0000000203127825 */ /* 0x042fe200078e020e */
[----:B------:R-:W-:Y:S01]  /*d970*/  ULDC UR12, c[0x0][0x228] ;  /* 0x00008a00000c7ab9 */ /* 0x000fe20000000800 */
[----:B------:R-:W-:Y:S01]  /*d980*/  ISETP.LT.AND P4, PT, R232, UR8, !P4 ;  /* 0x00000008e8007c0c */ /* 0x000fe2000e781270 */
[----:B------:R-:W-:Y:S01]  /*d990*/  ULDC UR6, c[0x0][0x22c] ;  /* 0x00008b0000067ab9 */ /* 0x000fe20000000800 */
[----:B---3--:R-:W-:Y:S01]  /*d9a0*/  VIADD R23, R3, UR4 ;  /* 0x0000000403177c36 */ /* 0x008fe20008000000 */
        /* <DEDUP_REMOVED lines=18> */
[----:B-1----:R-:W-:Y:S01]  /*dad0*/  VIADD R3, R23, UR4 ;  /* 0x0000000417037c36 */ /* 0x002fe20008000000 */
[----:B------:R-:W-:Y:S01]  /*dae0*/  ULDC UR4, c[0x0][0x22c] ;  /* 0x00008b0000047ab9 */ /* 0x000fe20000000800 */
[----:B------:R-:W-:Y:S01]  /*daf0*/  ULDC UR12, c[0x0][0x228] ;  /* 0x00008a00000c7ab9 */ /* 0x000fe20000000800 */
[----:B------:R-:W-:Y:S01]  /*db00*/  ULDC UR6, c[0x0][0x248] ;  /* 0x0000920000067ab9 */ /* 0x000fe20000000800 */
[----:B---3--:R-:W-:Y:S01]  /*db10*/  PRMT R87, R87, 0x7632, R87 ;  /* 0x0000763257577816 */ /* 0x008fe20000000057 */
[----:B------:R-:W-:-:S04]  /*db20*/  IMAD.WIDE R18, R3, 0x2, R12 ;  /* 0x0000000203127825 */ /* 0x000fc800078e020c */
[C---:B------:R-:W-:Y:S01]  /*db30*/  IMAD.WIDE R20, R3.reuse, 0x2, R14 ;  /* 0x0000000203147825 */ /* 0x040fe200078e020e */
[----:B------:R0:W-:Y:S01]  /*db40*/  @P4 STG.E.U16 desc[UR14][R16.64], R87 ;  /* 0x0000005710004986 */ /* 0x0001e2000c10150e */
[----:B------:R-:W-:Y:S01]  /*db50*/  ISETP.GE.AND P4, PT, R22, UR4, PT ;  /* 0x0000000416007c0c */ /* 0x000fe2000bf86270 */
[----:B------:R-:W-:Y:S01]  /*db60*/  ULDC UR4, c[0x0][0x248] ;  /* 0x0000920000047ab9 */ /* 0x000fe20000000800 */
[----:B------:R-:W-:Y:S01]  /*db70*/  VIADD R24, R216, 0x74 ;  /* 0x00000074d8187836 */ /* 0x000fe20000000000 */
        /* <DEDUP_REMOVED lines=13> */
[----:B------:R-:W-:Y:S01]  /*dc50*/  PRMT R3, R4, 0x7632, R3 ;  /* 0x0000763204037816 */ /* 0x000fe20000000003 */
[----:B------:R-:W-:Y:S01]  /*dc60*/  ULDC UR10, c[0x0][0x228] ;  /* 0x00008a00000a7ab9 */ /* 0x000fe20000000800 */
[----:B------:R-:W-:Y:S01]  /*dc70*/  ULDC UR12, c[0x0][0x228] ;  /* 0x00008a00000c7ab9 */ /* 0x000fe20000000800 */
[----:B---3--:R-:W-:Y:S01]  /*dc80*/  PRMT R0, R76, 0x7632, R0 ;  /* 0x000076324c007816 */ /* 0x008fe20000000000 */
[C---:B------:R-:W-:Y:S01]  /*dc90*/  IMAD.WIDE R20, R25.reuse, 0x2, R12 ;  /* 0x0000000219147825 */ /* 0x040fe200078e020c */
[----:B------:R0:W-:Y:S01]  /*dca0*/  @P5 STG.E.U16 desc[UR14][R16.64], R76 ;  /* 0x0000004c10005986 */ /* 0x0001e2000c10150e */
[----:B------:R-:W-:Y:S01]  /*dcb0*/  ISETP.GE.AND P5, PT, R24, UR4, PT ;  /* 0x0000000418007c0c */ /* 0x000fe2000bfa6270 */
[----:B------:R-:W-:Y:S01]  /*dcc0*/  ULDC UR4, c[0x0][0x248] ;  /* 0x0000920000047ab9 */ /* 0x000fe20000000800 */
[----:B------:R-:W-:Y:S01]  /*dcd0*/  IMAD.WIDE R22, R25, 0x2, R14 ;  /* 0x0000000219167825 */ /* 0x000fe200078e020e */
[----:B------:R1:W-:Y:S01]  /*dce0*/  @P0 STG.E.U16 desc[UR14][R18.64], R0 ;  /* 0x0000000012000986 */ /* 0x0003e2000c10150e */
[----:B------:R-:W-:-:S02]  /*dcf0*/  ULDC UR16, c[0x0][0x228] ;  /* 0x00008a0000107ab9 */ /* 0x000fc40000000800 */
[----:B------:R-:W-:Y:S01]  /*dd00*/  VIADD R25, R25, UR4 ;  /* 0x0000000419197c36 */ /* 0x000fe20008000000 */
[----:B------:R3:W-:Y:S01]  /*dd10*/  @P6 STG.E.U16 desc[UR14][R20.64], R4 ;  /* 0x0000000414006986 */ /* 0x0007e2000c10150e */
[C---:B------:R-:W-:Y:S01]  /*dd20*/  ISETP.LT.AND P6, PT, R217.reuse, UR10, !P4 ;  /* 0x0000000ad9007c0c */ /* 0x040fe2000e7c1270 */
[----:B------:R-:W-:Y:S01]  /*dd30*/  ULDC UR4, c[0x0][0x248] ;  /* 0x0000920000047ab9 */ /* 0x000fe20000000800 */
[----:B------:R-:W-:Y:S01]  /*dd40*/  ULDC UR10, c[0x0][0x228] ;  /* 0x00008a00000a7ab9 */ /* 0x000fe20000000800 */
[----:B------:R4:W-:Y:S01]  /*dd50*/  @P2 STG.E.U16 desc[UR14][R22.64], R3 ;  /* 0x0000000316002986 */ /* 0x0009e2000c10150e */
[----:B------:R-:W-:Y:S01]  /*dd60*/  ISETP.LT.AND P2, PT, R217, UR6, !P3 ;  /* 0x00000006d9007c0c */ /* 0x000fe2000df41270 */
[C---:B0-----:R-:W-:Y:S01]  /*dd70*/  IMAD.WIDE R16, R25.reuse, 0x2, R12 ;  /* 0x0000000219107825 */ /* 0x041fe200078e020c */
[C---:B------:R-:W-:Y:S01]  /*dd80*/  ISETP.LT.AND P3, PT, R232.reuse, UR8, !P3 ;  /* 0x00000008e8007c0c */ /* 0x040fe2000df61270 */
[----:B------:R-:W-:Y:S01]  /*dd90*/  ULDC UR6, c[0x0][0x228] ;  /* 0x00008a0000067ab9 */ /* 0x000fe20000000800 */
[----:B------:R-:W-:Y:S01]  /*dda0*/  ULDC UR8, c[0x0][0x228] ;  /* 0x00008a0000087ab9 */ /* 0x000fe20000000800 */
[----:B-1----:R-:W-:Y:S01]  /*ddb0*/  IMAD.WIDE R18, R25, 0x2, R14 ;  /* 0x0000000219127825 */ /* 0x002fe200078e020e */
[----:B------:R-:W-:Y:S01]  /*ddc0*/  ISETP.LT.AND P4, PT, R232, UR6, !P4 ;  /* 0x00000006e8007c0c */ /* 0x000fe2000e781270 */
[----:B------:R-:W-:Y:S01]  /*ddd0*/  ULDC UR6, c[0x0][0x228] ;  /* 0x00008a0000067ab9 */ /* 0x000fe20000000800 */
[----:B---3--:R-:W-:Y:S01]  /*dde0*/  PRMT R4, R77, 0x7632, R4 ;  /* 0x000076324d047816 */ /* 0x008fe20000000004 */
[----:B------:R-:W-:-:S02]  /*ddf0*/  VIADD R0, R216, 0x75 ;  /* 0x00000075d8007836 */ /* 0x000fc40000000000 */
[----:B----4-:R-:W-:Y:S01]  /*de00*/  VIADD R3, R25, UR4 ;  /* 0x0000000419037c36 */ /* 0x010fe20008000000 */
[----:B------:R-:W-:Y:S01]  /*de10*/  ULDC UR4, c[0x0][0x248] ;  /* 0x0000920000047ab9 */ /* 0x000fe20000000800 */
[----:B------:R0:W-:Y:S01]  /*de20*/  @P2 STG.E.U16 desc[UR14][R16.64], R77 ;  /* 0x0000004d10002986 */ /* 0x0001e2000c10150e */
[----:B------:R-:W-:Y:S01]  /*de30*/  VIADD R22, R216, 0x76 ;  /* 0x00000076d8167836 */ /* 0x000fe20000000000 */
[----:B------:R-:W-:Y:S01]  /*de40*/  ISETP.GE.AND P0, PT, R0, UR25, PT ;  /* 0x0000001900007c0c */ /* 0x000fe2000bf06270 */
[C-C-:B------:R-:W-:Y:S01]  /*de50*/  IMAD.WIDE R20, R3.reuse, 0x2, R12.reuse ;  /* 0x0000000203147825 */ /* 0x140fe200078e020c */
[----:B------:R1:W-:Y:S02]  /*de60*/  @P3 STG.E.U16 desc[UR14][R18.64], R4 ;  /* 0x0000000412003986 */ /* 0x0003e4000c10150e */
[----:B------:R-:W-:Y:S01]  /*de70*/  ISETP.GE.AND P2, PT, R22, UR23, PT ;  /* 0x0000001716007c0c */ /* 0x000fe2000bf46270 */
[----:B------:R-:W-:Y:S01]  /*de80*/  VIADD R23, R3, UR4 ;  /* 0x0000000403177c36 */ /* 0x000fe20008000000 */
[----:B------:R3:W-:Y:S01]  /*de90*/  @P6 STG.E.U16 desc[UR14][R20.64], R5 ;  /* 0x0000000514006986 */ /* 0x0007e2000c10150e */
[----:B------:R-:W-:Y:S01]  /*dea0*/  ISETP.LT.AND P6, PT, R217, UR8, !P5 ;  /* 0x00000008d9007c0c */ /* 0x000fe2000efc1270 */
[----:B------:R-:W-:Y:S01]  /*deb0*/  ULDC UR8, c[0x0][0x228] ;  /* 0x00008a0000087ab9 */ /* 0x000fe20000000800 */
[----:B------:R-:W-:Y:S01]  /*dec0*/  ISETP.LT.AND P5, PT, R232, UR6, !P5 ;  /* 0x00000006e8007c0c */ /* 0x000fe2000efa1270 */
[C---:B0-----:R-:W-:Y:S01]  /*ded0*/  IMAD.WIDE R16, R23.reuse, 0x2, R12 ;  /* 0x0000000217107825 */ /* 0x041fe200078e020c */
[----:B------:R-:W-:Y:S01]  /*dee0*/  ULDC UR4, c[0x0][0x248] ;  /* 0x0000920000047ab9 */ /* 0x000fe20000000800 */
[----:B------:R-:W-:Y:S01]  /*def0*/  ULDC UR6, c[0x0][0x248] ;  /* 0x0000920000067ab9 */ /* 0x000fe20000000800 */
[----:B------:R-:W0:Y:S01]  /*df00*/  LDS.128 R24, [R2] ;  /* 0x0000000002187984 */ /* 0x000e220000000c00 */
[----:B-1----:R-:W-:Y:S01]  /*df10*/  IMAD.WIDE R18, R23, 0x2, R14 ;  /* 0x0000000217127825 */ /* 0x002fe200078e020e */
[----:B------:R-:W-:-:S02]  /*df20*/  PRMT R22, R6, 0x7632, R22 ;  /* 0x0000763206167816 */ /* 0x000fc40000000016 */
[----:B---3--:R-:W-:Y:S01]  /*df30*/  PRMT R21, R5, 0x7632, R21 ;  /* 0x0000763205157816 */ /* 0x008fe20000000015 */
[----:B------:R-:W-:Y:S01]  /*df40*/  IMAD.WIDE R4, R3, 0x2, R14 ;  /* 0x0000000203047825 */ /* 0x000fe200078e020e */
[----:B------:R-:W-:-:S03]  /*df50*/  PRMT R3, R78, 0x7632, R3 ;  /* 0x000076324e037816 */ /* 0x000fc60000000003 */
[----:B------:R-:W-:Y:S01]  /*df60*/  VIADD R23, R23, UR4 ;  /* 0x0000000417177c36 */ /* 0x000fe20008000000 */
[----:B------:R1:W-:Y:S01]  /*df70*/  @P4 STG.E.U16 desc[UR14][R4.64], R21 ;  /* 0x0000001504004986 */ /* 0x0003e2000c10150e */
[C---:B------:R-:W-:Y:S01]  /*df80*/  VIADD R20, R216.reuse, 0x78 ;  /* 0x00000078d8147836 */ /* 0x040fe20000000000 */
[----:B------:R-:W-:Y:S01]  /*df90*/  ULDC UR4, c[0x0][0x248] ;  /* 0x0000920000047ab9 */ /* 0x000fe20000000800 */
[----:B------:R-:W-:Y:S01]  /*dfa0*/  VIADD R0, R216, 0x77 ;  /* 0x00000077d8007836 */ /* 0x000fe20000000000 */
        /* <DEDUP_REMOVED lines=8> */
[C---:B-1----:R-:W-:Y:S01]  /*e030*/  IMAD.WIDE R4, R23.reuse, 0x2, R12 ;  /* 0x0000000217047825 */ /* 0x042fe200078e020c */
[----:B------:R-:W-:Y:S01]  /*e040*/  ISETP.GE.AND P4, PT, R20, UR19, PT ;  /* 0x0000001314007c0c */ /* 0x000fe2000bf86270 */
[----:B------:R-:W-:Y:S01]  /*e050*/  ULDC UR10, c[0x0][0x228] ;  /* 0x00008a00000a7ab9 */ /* 0x000fe20000000800 */
[----:B------:R-:W-:Y:S01]  /*e060*/  ISETP.GE.AND P3, PT, R0, UR21, PT ;  /* 0x0000001500007c0c */ /* 0x000fe2000bf66270 */
[----:B---3--:R-:W-:Y:S01]  /*e070*/  IMAD.WIDE R16, R23, 0x2, R14 ;  /* 0x0000000217107825 */ /* 0x008fe200078e020e */
[----:B------:R-:W-:-:S03]  /*e080*/  ULDC UR16, c[0x0][0x228] ;  /* 0x00008a0000107ab9 */ /* 0x000fc60000000800 */
[----:B----4-:R-:W-:Y:S01]  /*e090*/  VIADD R3, R23, UR6 ;  /* 0x0000000617037c36 */ /* 0x010fe20008000000 */
[----:B------:R-:W-:Y:S01]  /*e0a0*/  PRMT R23, R79, 0x7632, R23 ;  /* 0x000076324f177816 */ /* 0x000fe20000000017 */
[----:B------:R1:W-:Y:S01]  /*e0b0*/  @P5 STG.E.U16 desc[UR14][R4.64], R6 ;  /* 0x0000000604005986 */ /* 0x0003e2000c10150e */
[----:B------:R-:W-:Y:S01]  /*e0c0*/  VIADD R0, R216, 0x79 ;  /* 0x00000079d8007836 */ /* 0x000fe20000000000 */
[----:B------:R-:W-:Y:S01]  /*e0d0*/  ULDC UR6, c[0x0][0x248] ;  /* 0x0000920000067ab9 */ /* 0x000fe20000000800 */
[C---:B------:R-:W-:Y:S01]  /*e0e0*/  IMAD.WIDE R18, R3.reuse, 0x2, R12 ;  /* 0x0000000203127825 */ /* 0x040fe200078e020c */
[----:B------:R-:W-:Y:S02]  /*e0f0*/  @P0 STG.E.U16 desc[UR14][R16.64], R22 ;  /* 0x0000001610000986 */ /* 0x000fe4000c10150e */
[----:B------:R-:W-:Y:S01]  /*e100*/  ISETP.GE.AND P5, PT, R0, UR17, PT ;  /* 0x0000001100007c0c */ /* 0x000fe2000bfa6270 */
[----:B------:R-:W-:Y:S01]  /*e110*/  IMAD.WIDE R20, R3, 0x2, R14 ;  /* 0x0000000203147825 */ /* 0x000fe200078e020e */
[----:B------:R-:W-:Y:S01]  /*e120*/  @P6 STG.E.U16 desc[UR14][R18.64], R79 ;  /* 0x0000004f12006986 */ /* 0x000fe2000c10150e */
[----:B------:R-:W-:-:S02]  /*e130*/  ISETP.LT.AND P6, PT, R217, UR12, !P4 ;  /* 0x0000000cd9007c0c */ /* 0x000fc4000e7c1270 */
[----:B------:R-:W-:Y:S01]  /*e140*/  VIADD R0, R216, 0x7a ;  /* 0x0000007ad8007836 */ /* 0x000fe20000000000 */
[----:B------:R3:W-:Y:S01]  /*e150*/  @P2 STG.E.U16 desc[UR14][R20.64], R23 ;  /* 0x0000001714002986 */ /* 0x0007e2000c10150e */
[----:B------:R-:W-:Y:S01]  /*e160*/  ISETP.LT.AND P2, PT, R217, UR8, !P3 ;  /* 0x00000008d9007c0c */ /* 0x000fe2000df41270 */
[----:B-1----:R-:W-:Y:S01]  /*e170*/  VIADD R5, R3, UR4 ;  /* 0x0000000403057c36 */ /* 0x002fe20008000000 */
[C---:B------:R-:W-:Y:S01]  /*e180*/  ISETP.LT.AND P3, PT, R232.reuse, UR10, !P3 ;  /* 0x0000000ae8007c0c */ /* 0x040fe2000df61270 */
[----:B------:R-:W-:Y:S01]  /*e190*/  ULDC UR8, c[0x0][0x228] ;  /* 0x00008a0000087ab9 */ /* 0x000fe20000000800 */
[----:B------:R-:W-:Y:S01]  /*e1a0*/  ISETP.LT.AND P4, PT, R232, UR16, !P4 ;  /* 0x00000010e8007c0c */ /* 0x000fe2000e781270 */
[----:B------:R-:W-:Y:S01]  /*e1b0*/  IMAD.WIDE R2, R5, 0x2, R12 ;  /* 0x0000000205027825 */ /* 0x000fe200078e020c */
[----:B------:R-:W-:Y:S01]  /*e1c0*/  ISETP.GE.AND P0, PT, R0, UR13, PT ;  /* 0x0000000d00007c0c */ /* 0x000fe2000bf06270 */
[----:B------:R-:W-:Y:S01]  /*e1d0*/  ULDC UR4, c[0x0][0x248] ;  /* 0x0000920000047ab9 */ /* 0x000fe20000000800 */
[----:B------:R-:W-:Y:S01]  /*e1e0*/  PRMT R0, R7, 0x7632, R0 ;  /* 0x0000763207007816 */ /* 0x000fe20000000000 */
[----:B------:R-:W-:Y:S01]  /*e1f0*/  ULDC UR10, c[0x0][0x228] ;  /* 0x00008a00000a7ab9 */ /* 0x000fe20000000800 */
[----:B--2---:R-:W-:Y:S01]  /*e200*/  PRMT R6, R8, 0x7632, R6 ;  /* 0x0000763208067816 */ /* 0x004fe20000000006 */
[C---:B---3--:R-:W-:Y:S01]  /*e210*/  VIADD R21, R5.reuse, UR6 ;  /* 0x0000000605157c36 */ /* 0x048fe20008000000 */
[----:B------:R-:W-:Y:S01]  /*e220*/  ULDC UR6, c[0x0][0x228] ;  /* 0x00008a0000067ab9 */ /* 0x000fe20000000800 */
[----:B------:R-:W-:Y:S01]  /*e230*/  IMAD.WIDE R4, R5, 0x2, R14 ;  /* 0x0000000205047825 */ /* 0x000fe200078e020e */
[----:B------:R1:W-:Y:S03]  /*e240*/  @P2 STG.E.U16 desc[UR14][R2.64], R7 ;  /* 0x0000000702002986 */ /* 0x0003e6000c10150e */
[C---:B------:R-:W-:Y:S01]  /*e250*/  IMAD.WIDE R16, R21.reuse, 0x2, R12 ;  /* 0x0000000215107825 */ /* 0x040fe200078e020c */
[----:B------:R-:W-:Y:S03]  /*e260*/  @P3 STG.E.U16 desc[UR14][R4.64], R0 ;  /* 0x0000000004003986 */ /* 0x000fe6000c10150e */
[----:B------:R-:W-:Y:S01]  /*e270*/  IMAD.WIDE R18, R21, 0x2, R14 ;  /* 0x0000000215127825 */ /* 0x000fe200078e020e */
[----:B------:R0:W-:Y:S01]  /*e280*/  @P6 STG.E.U16 desc[UR14][R16.64], R8 ;  /* 0x0000000810006986 */ /* 0x0001e2000c10150e */
[----:B------:R-:W-:-:S02]  /*e290*/  ISETP.LT.AND P6, PT, R217, UR10, !P0 ;  /* 0x0000000ad9007c0c */ /* 0x000fc4000c7c1270 */
[----:B------:R-:W-:Y:S01]  /*e2a0*/  VIADD R21, R21, UR4 ;  /* 0x0000000415157c36 */ /* 0x000fe20008000000 */
[----:B------:R2:W-:Y:S01]  /*e2b0*/  @P4 STG.E.U16 desc[UR14][R18.64], R6 ;  /* 0x0000000612004986 */ /* 0x0005e2000c10150e */
[----:B------:R-:W-:Y:S01]  /*e2c0*/  ISETP.LT.AND P4, PT, R217, UR6, !P5 ;  /* 0x00000006d9007c0c */ /* 0x000fe2000ef81270 */
[----:B------:R-:W-:Y:S01]  /*e2d0*/  ULDC UR4, c[0x0][0x248] ;  /* 0x0000920000047ab9 */ /* 0x000fe20000000800 */
[----:B------:R-:W-:Y:S01]  /*e2e0*/  ISETP.LT.AND P5, PT, R232, UR8, !P5 ;  /* 0x00000008e8007c0c */ /* 0x000fe2000efa1270 */
[----:B------:R-:W-:Y:S01]  /*e2f0*/  VIADD R20, R216, 0x7b ;  /* 0x0000007bd8147836 */ /* 0x000fe20000000000 */
[----:B------:R-:W-:Y:S01]  /*e300*/  ULDC UR6, c[0x0][0x228] ;  /* 0x00008a0000067ab9 */ /* 0x000fe20000000800 */
[C---:B-1----:R-:W-:Y:S01]  /*e310*/  IMAD.WIDE R2, R21.reuse, 0x2, R12 ;  /* 0x0000000215027825 */ /* 0x042fe200078e020c */
[----:B------:R-:W-:Y:S01]  /*e320*/  ULDC UR8, c[0x0][0x228] ;  /* 0x00008a0000087ab9 */ /* 0x000fe20000000800 */
[----:B0-----:R-:W-:Y:S02]  /*e330*/  PRMT R8, R24, 0x7632, R8 ;  /* 0x0000763218087816 */ /* 0x001fe40000000008 */
[C---:B------:R-:W-:Y:S01]  /*e340*/  VIADD R17, R21.reuse, UR4 ;  /* 0x0000000415117c36 */ /* 0x040fe20008000000 */
[----:B------:R-:W-:Y:S01]  /*e350*/  ISETP.GE.AND P2, PT, R20, UR11, PT ;  /* 0x0000000b14007c0c */ /* 0x000fe2000bf46270 */
[----:B------:R-:W-:Y:S01]  /*e360*/  VIADD R16, R216, 0x7d ;  /* 0x0000007dd8107836 */ /* 0x000fe20000000000 */
[----:B------:R-:W-:Y:S01]  /*e370*/  ISETP.LT.AND P0, PT, R232, UR6, !P0 ;  /* 0x00000006e8007c0c */ /* 0x000fe2000c701270 */
[----:B------:R-:W-:Y:S01]  /*e380*/  VIADD R0, R216, 0x7c ;  /* 0x0000007cd8007836 */ /* 0x000fe20000000000 */
[----:B------:R0:W-:Y:S01]  /*e390*/  @P4 STG.E.U16 desc[UR14][R2.64], R24 ;  /* 0x0000001802004986 */ /* 0x0001e2000c10150e */
[----:B------:R-:W-:Y:S01]  /*e3a0*/  IMAD.WIDE R4, R21, 0x2, R14 ;  /* 0x0000000215047825 */ /* 0x000fe200078e020e */
[----:B------:R-:W-:Y:S01]  /*e3b0*/  ISETP.GE.AND P4, PT, R16, UR7, PT ;  /* 0x0000000710007c0c */ /* 0x000fe2000bf86270 */
[----:B------:R-:W-:Y:S01]  /*e3c0*/  ULDC UR7, c[0x0][0x228] ;  /* 0x00008a0000077ab9 */ /* 0x000fe20000000800 */
[----:B------:R-:W-:Y:S01]  /*e3d0*/  ISETP.GE.AND P3, PT, R0, UR9, PT ;  /* 0x0000000900007c0c */ /* 0x000fe2000bf66270 */
[----:B--2---:R-:W-:Y:S01]  /*e3e0*/  IMAD.WIDE R6, R17, 0x2, R12 ;  /* 0x0000000211067825 */ /* 0x004fe200078e020c */
[----:B------:R1:W-:Y:S01]  /*e3f0*/  @P5 STG.E.U16 desc[UR14][R4.64], R8 ;  /* 0x0000000804005986 */ /* 0x0003e2000c10150e */
[----:B------:R-:W-:Y:S01]  /*e400*/  ULDC UR4, c[0x0][0x248] ;  /* 0x0000920000047ab9 */ /* 0x000fe20000000800 */
[----:B------:R-:W-:Y:S01]  /*e410*/  ULDC UR9, c[0x0][0x228] ;  /* 0x00008a0000097ab9 */ /* 0x000fe20000000800 */
[----:B------:R-:W-:Y:S01]  /*e420*/  ISETP.LT.AND P5, PT, R217, UR7, !P2 ;  /* 0x00000007d9007c0c */ /* 0x000fe2000d7a1270 */
[----:B------:R2:W-:Y:S01]  /*e430*/  @P6 STG.E.U16 desc[UR14][R6.64], R9 ;  /* 0x0000000906006986 */ /* 0x0005e2000c10150e */
[----:B------:R-:W-:Y:S01]  /*e440*/  ISETP.LT.AND P2, PT, R232, UR8, !P2 ;  /* 0x00000008e8007c0c */ /* 0x000fe2000d741270 */
[----:B------:R-:W-:Y:S01]  /*e450*/  VIADD R19, R17, UR4 ;  /* 0x0000000411137c36 */ /* 0x000fe20008000000 */
[----:B------:R-:W-:Y:S01]  /*e460*/  ISETP.LT.AND P6, PT, R217, UR9, !P3 ;  /* 0x00000009d9007c0c */ /* 0x000fe2000dfc1270 */
[----:B------:R-:W-:Y:S01]  /*e470*/  ULDC UR4, c[0x0][0x248] ;  /* 0x0000920000047ab9 */ /* 0x000fe20000000800 */
[----:B------:R-:W-:Y:S01]  /*e480*/  PRMT R0, R9, 0x7632, R0 ;  /* 0x0000763209007816 */ /* 0x000fe20000000000 */
[----:B------:R-:W-:Y:S01]  /*e490*/  VIADD R21, R19, UR4 ;  /* 0x0000000413157c36 */ /* 0x000fe20008000000 */
[----:B------:R-:W-:Y:S01]  /*e4a0*/  PRMT R16, R25, 0x7632, R16 ;  /* 0x0000763219107816 */ /* 0x000fe20000000010 */
[----:B0-----:R-:W-:Y:S01]  /*e4b0*/  IMAD.WIDE R2, R17, 0x2, R14 ;  /* 0x0000000211027825 */ /* 0x001fe200078e020e */
[----:B------:R-:W-:Y:S01]  /*e4c0*/  ULDC UR6, c[0x0][0x228] ;  /* 0x00008a0000067ab9 */ /* 0x000fe20000000800 */
[----:B------:R-:W-:Y:S01]  /*e4d0*/  ULDC UR4, c[0x0][0x228] ;  /* 0x00008a0000047ab9 */ /* 0x000fe20000000800 */
[----:B------:R-:W-:Y:S01]  /*e4e0*/  ULDC UR7, c[0x0][0x228] ;  /* 0x00008a0000077ab9 */ /* 0x000fe20000000800 */
[C---:B-1----:R-:W-:Y:S01]  /*e4f0*/  IMAD.WIDE R4, R19.reuse, 0x2, R12 ;  /* 0x0000000213047825 */ /* 0x042fe200078e020c */
[----:B------:R0:W-:Y:S01]  /*e500*/  @P0 STG.E.U16 desc[UR14][R2.64], R0 ;  /* 0x0000000002000986 */ /* 0x0001e2000c10150e */
[----:B------:R-:W-:Y:S01]  /*e510*/  ULDC UR8, c[0x0][0x228] ;  /* 0x00008a0000087ab9 */ /* 0x000fe20000000800 */
[----:B------:R-:W-:Y:S01]  /*e520*/  ULDC UR9, c[0x0][0x228] ;  /* 0x00008a0000097ab9 */ /* 0x000fe20000000800 */
[----:B--2---:R-:W-:Y:S01]  /*e530*/  IMAD.WIDE R6, R19, 0x2, R14 ;  /* 0x0000000213067825 */ /* 0x004fe200078e020e */
[----:B------:R-:W-:Y:S01]  /*e540*/  @P5 STG.E.U16 desc[UR14][R4.64], R25 ;  /* 0x0000001904005986 */ /* 0x000fe2000c10150e */
[----:B------:R-:W-:-:S02]  /*e550*/  PRMT R18, R11, 0x7632, R18 ;  /* 0x000076320b127816 */ /* 0x000fc40000000012 */
[----:B------:R-:W-:Y:S01]  /*e560*/  IMAD.WIDE R8, R21, 0x2, R12 ;  /* 0x0000000215087825 */ /* 0x000fe200078e020c */
[----:B------:R1:W-:Y:S01]  /*e570*/  @P2 STG.E.U16 desc[UR14][R6.64], R16 ;  /* 0x0000001006002986 */ /* 0x0003e2000c10150e */
[C---:B------:R-:W-:Y:S01]  /*e580*/  ISETP.LT.AND P2, PT, R217.reuse, UR6, !P1 ;  /* 0x00000006d9007c0c */ /* 0x040fe2000cf41270 */
[----:B------:R-:W-:Y:S01]  /*e590*/  ULDC UR6, c[0x0][0x228] ;  /* 0x00008a0000067ab9 */ /* 0x000fe20000000800 */
[----:B------:R-:W-:Y:S01]  /*e5a0*/  VIADD R216, R216, 0x7e ;  /* 0x0000007ed8d87836 */ /* 0x000fe20000000000 */
[----:B------:R2:W-:Y:S01]  /*e5b0*/  @P6 STG.E.U16 desc[UR14][R8.64], R10 ;  /* 0x0000000a08006986 */ /* 0x0005e2000c10150e */
[----:B------:R-:W-:Y:S01]  /*e5c0*/  ISETP.LT.AND P6, PT, R217, UR4, !P4 ;  /* 0x00000004d9007c0c */ /* 0x000fe2000e7c1270 */
[----:B------:R-:W-:Y:S01]  /*e5d0*/  ULDC UR4, c[0x0][0x248] ;  /* 0x0000920000047ab9 */ /* 0x000fe20000000800 */
[----:B------:R-:W-:Y:S01]  /*e5e0*/  ISETP.LT.AND P3, PT, R232, UR6, !P3 ;  /* 0x00000006e8007c0c */ /* 0x000fe2000df61270 */
[C---:B0-----:R-:W-:Y:S01]  /*e5f0*/  IMAD.WIDE R2, R21.reuse, 0x2, R14 ;  /* 0x0000000215027825 */ /* 0x041fe200078e020e */
[----:B------:R-:W-:Y:S01]  /*e600*/  ISETP.GE.AND P0, PT, R216, UR5, PT ;  /* 0x00000005d8007c0c */ /* 0x000fe2000bf06270 */
[----:B------:R-:W-:Y:S01]  /*e610*/  ULDC UR5, c[0x0][0x228] ;  /* 0x00008a0000057ab9 */ /* 0x000fe20000000800 */
[C---:B------:R-:W-:Y:S01]  /*e620*/  ISETP.LT.AND P4, PT, R232.reuse, UR7, !P4 ;  /* 0x00000007e8007c0c */ /* 0x040fe2000e781270 */
[----:B-1----:R-:W-:Y:S01]  /*e630*/  VIADD R7, R21, UR4 ;  /* 0x0000000415077c36 */ /* 0x002fe20008000000 */
[----:B------:R-:W-:Y:S01]  /*e640*/  ISETP.LT.AND P5, PT, R217, UR5, !P0 ;  /* 0x00000005d9007c0c */ /* 0x000fe2000c7a1270 */
[----:B------:R-:W-:Y:S01]  /*e650*/  ULDC UR5, c[0x0][0x248] ;  /* 0x0000920000057ab9 */ /* 0x000fe20000000800 */
[C---:B------:R-:W-:Y:S01]  /*e660*/  ISETP.LT.AND P0, PT, R232.reuse, UR8, !P0 ;  /* 0x00000008e8007c0c */ /* 0x040fe2000c701270 */
[----:B------:R-:W-:Y:S01]  /*e670*/  VIADD R17, R7, UR5 ;  /* 0x0000000507117c36 */ /* 0x000fe20008000000 */
[----:B------:R-:W-:Y:S01]  /*e680*/  ISETP.LT.AND P1, PT, R232, UR9, !P1 ;  /* 0x00000009e8007c0c */ /* 0x000fe2000cf21270 */
[----:B------:R-:W-:Y:S01]  /*e690*/  ULDC UR4, c[0x0][0x248] ;  /* 0x0000920000047ab9 */ /* 0x000fe20000000800 */
[----:B--2---:R-:W-:Y:S01]  /*e6a0*/  PRMT R10, R10, 0x7632, R10 ;  /* 0x000076320a0a7816 */ /* 0x004fe2000000000a */
[----:B------:R-:W-:Y:S01]  /*e6b0*/  VIADD R19, R17, UR4 ;  /* 0x0000000411137c36 */ /* 0x000fe20008000000 */
[----:B------:R-:W-:Y:S01]  /*e6c0*/  PRMT R0, R26, 0x7632, R0 ;  /* 0x000076321a007816 */ /* 0x000fe20000000000 */
[----:B------:R-:W-:-:S02]  /*e6d0*/  IMAD.WIDE R4, R7, 0x2, R12 ;  /* 0x0000000207047825 */ /* 0x000fc400078e020c */
[----:B------:R0:W-:Y:S02]  /*e6e0*/  @P3 STG.E.U16 desc[UR14][R2.64], R10 ;  /* 0x0000000a02003986 */ /* 0x0001e4000c10150e */
[----:B------:R-:W-:Y:S02]  /*e6f0*/  IMAD.WIDE R6, R7, 0x2, R14 ;  /* 0x0000000207067825 */ /* 0x000fe400078e020e */
[----:B------:R0:W-:Y:S02]  /*e700*/  @P6 STG.E.U16 desc[UR14][R4.64], R26 ;  /* 0x0000001a04006986 */ /* 0x0001e4000c10150e */
[C---:B------:R-:W-:Y:S02]  /*e710*/  IMAD.WIDE R8, R17.reuse, 0x2, R12 ;  /* 0x0000000211087825 */ /* 0x040fe400078e020c */
[----:B------:R0:W-:Y:S02]  /*e720*/  @P4 STG.E.U16 desc[UR14][R6.64], R0 ;  /* 0x0000000006004986 */ /* 0x0001e4000c10150e */
[----:B------:R-:W-:-:S02]  /*e730*/  IMAD.WIDE R16, R17, 0x2, R14 ;  /* 0x0000000211107825 */ /* 0x000fc400078e020e */
[----:B------:R0:W-:Y:S02]  /*e740*/  @P5 STG.E.U16 desc[UR14][R8.64], R11 ;  /* 0x0000000b08005986 */ /* 0x0001e4000c10150e */
[C---:B------:R-:W-:Y:S02]  /*e750*/  IMAD.WIDE R12, R19.reuse, 0x2, R12 ;  /* 0x00000002130c7825 */ /* 0x040fe400078e020c */
[----:B------:R0:W-:Y:S02]  /*e760*/  @P0 STG.E.U16 desc[UR14][R16.64], R18 ;  /* 0x0000001210000986 */ /* 0x0001e4000c10150e */
[----:B------:R-:W-:Y:S02]  /*e770*/  IMAD.WIDE R14, R19, 0x2, R14 ;  /* 0x00000002130e7825 */ /* 0x000fe400078e020e */
[----:B------:R0:W-:Y:S01]  /*e780*/  @P2 STG.E.U16 desc[UR14][R12.64], R27 ;  /* 0x0000001b0c002986 */ /* 0x0001e2000c10150e */
[----:B------:R-:W-:Y:S05]  /*e790*/  @!P1 EXIT ;  /* 0x000000000000994d */ /* 0x000fea0003800000 */
[----:B0-----:R-:W-:-:S05]  /*e7a0*/  PRMT R7, R27, 0x7632, R7 ;  /* 0x000076321b077816 */ /* 0x001fca0000000007 */
[----:B------:R-:W-:Y:S01]  /*e7b0*/  STG.E.U16 desc[UR14][R14.64], R7 ;  /* 0x000000070e007986 */ /* 0x000fe2000c10150e */
[----:B------:R-:W-:Y:S05]  /*e7c0*/  EXIT ;  /* 0x000000000000794d */ /* 0x000fea0003800000 */
.L_x_2:
[----:B------:R-:W-:-:S00]  /*e7d0*/  BRA `(.L_x_2) ;  /* 0xfffffffc00fc7947 */ /* 0x000fc0000383ffff */
[----:B------:R-:W-:-:S00]  /*e7e0*/  NOP ;  /* 0x0000000000007918 */ /* 0x000fc00000000000 */
        /* <DEDUP_REMOVED lines=9> */
.L_x_3:


//--------------------- .nv.shared.matmul_kernel  --------------------------
	.section	.nv.shared.matmul_kernel,"aw",@nobits
	.sectionflags	@""
	.align	16
	.zero		1024


//--------------------- .nv.shared.reserved.0     --------------------------
	.section	.nv.shared.reserved.0,"aw",@nobits
	.weak		__nv_reservedSMEM_offset_0_alias
	.size		__nv_reservedSMEM_offset_0_alias, 0, 0
	.other		__nv_reservedSMEM_offset_0_alias,@"STO_CUDA_RESERVED_SHARED STV_DEFAULT"
__nv_reservedSMEM_offset_0_alias:
	.zero		0


//--------------------- .nv.constant0.matmul_kernel --------------------------
	.section	.nv.constant0.matmul_kernel,"a",@progbits
	.sectionflags	@""
	.align	4
.nv.constant0.matmul_kernel:
	.zero		608


//--------------------- SYMBOLS --------------------------

	.type		.nv.reservedSmem.offset0,@object
	.size		.nv.reservedSmem.offset0,0x4
